//
// Generated by NVIDIA NVVM Compiler
//
// Compiler Build ID: CL-36424714
// Cuda compilation tools, release 13.0, V13.0.88
// Based on NVVM 20.0.0
//

.version 9.0
.target sm_100
.address_size 64

	// .globl	_Z8calcLaplPdPKdPKbPKiS5_S1_i

.visible .entry _Z8calcLaplPdPKdPKbPKiS5_S1_i(
	.param .u64 .ptr .align 1 _Z8calcLaplPdPKdPKbPKiS5_S1_i_param_0,
	.param .u64 .ptr .align 1 _Z8calcLaplPdPKdPKbPKiS5_S1_i_param_1,
	.param .u64 .ptr .align 1 _Z8calcLaplPdPKdPKbPKiS5_S1_i_param_2,
	.param .u64 .ptr .align 1 _Z8calcLaplPdPKdPKbPKiS5_S1_i_param_3,
	.param .u64 .ptr .align 1 _Z8calcLaplPdPKdPKbPKiS5_S1_i_param_4,
	.param .u64 .ptr .align 1 _Z8calcLaplPdPKdPKbPKiS5_S1_i_param_5,
	.param .u32 _Z8calcLaplPdPKdPKbPKiS5_S1_i_param_6
)
{
	.reg .pred 	%p<27>;
	.reg .b16 	%rs<17>;
	.reg .b32 	%r<46>;
	.reg .b64 	%rd<102>;
	.reg .b64 	%fd<112>;

	ld.param.u64 	%rd14, [_Z8calcLaplPdPKdPKbPKiS5_S1_i_param_0];
	ld.param.u64 	%rd15, [_Z8calcLaplPdPKdPKbPKiS5_S1_i_param_1];
	ld.param.u64 	%rd16, [_Z8calcLaplPdPKdPKbPKiS5_S1_i_param_2];
	ld.param.u64 	%rd17, [_Z8calcLaplPdPKdPKbPKiS5_S1_i_param_3];
	ld.param.u64 	%rd13, [_Z8calcLaplPdPKdPKbPKiS5_S1_i_param_4];
	ld.param.u64 	%rd18, [_Z8calcLaplPdPKdPKbPKiS5_S1_i_param_5];
	ld.param.u32 	%r32, [_Z8calcLaplPdPKdPKbPKiS5_S1_i_param_6];
	cvta.to.global.u64 	%rd1, %rd18;
	cvta.to.global.u64 	%rd2, %rd17;
	cvta.to.global.u64 	%rd3, %rd15;
	cvta.to.global.u64 	%rd4, %rd14;
	cvta.to.global.u64 	%rd5, %rd16;
	mov.u32 	%r33, %ctaid.x;
	mov.u32 	%r34, %ntid.x;
	mov.u32 	%r35, %tid.x;
	mad.lo.s32 	%r1, %r33, %r34, %r35;
	setp.ge.u32 	%p1, %r1, %r32;
	@%p1 bra 	$L__BB0_45;
	cvt.u64.u32 	%rd19, %r1;
	add.s64 	%rd20, %rd5, %rd19;
	ld.global.u8 	%rs1, [%rd20];
	setp.eq.s16 	%p2, %rs1, 0;
	@%p2 bra 	$L__BB0_3;
	mul.wide.u32 	%rd21, %r1, 8;
	add.s64 	%rd22, %rd4, %rd21;
	mov.b64 	%rd23, 0;
	st.global.u64 	[%rd22], %rd23;
	bra.uni 	$L__BB0_45;
$L__BB0_3:
	mul.wide.u32 	%rd24, %r1, 8;
	add.s64 	%rd25, %rd3, %rd24;
	ld.global.f64 	%fd1, [%rd25];
	cvta.to.global.u64 	%rd26, %rd13;
	mul.wide.u32 	%rd27, %r1, 4;
	add.s64 	%rd28, %rd26, %rd27;
	ld.global.u32 	%r43, [%rd28];
	ld.global.u32 	%r3, [%rd28+4];
	setp.ge.s32 	%p3, %r43, %r3;
	mov.f64 	%fd91, 0d0000000000000000;
	@%p3 bra 	$L__BB0_44;
	add.s32 	%r36, %r43, 1;
	max.s32 	%r37, %r3, %r36;
	sub.s32 	%r4, %r37, %r43;
	and.b32  	%r5, %r4, 7;
	sub.s32 	%r38, %r43, %r37;
	setp.gt.u32 	%p4, %r38, -8;
	mov.f64 	%fd91, 0d0000000000000000;
	@%p4 bra 	$L__BB0_23;
	and.b32  	%r39, %r4, -8;
	neg.s32 	%r41, %r39;
	add.s64 	%rd6, %rd1, 32;
	mov.f64 	%fd91, 0d0000000000000000;
$L__BB0_6:
	.pragma "nounroll";
	mul.wide.s32 	%rd29, %r43, 4;
	add.s64 	%rd30, %rd2, %rd29;
	add.s64 	%rd7, %rd30, 16;
	mul.wide.s32 	%rd31, %r43, 8;
	add.s64 	%rd8, %rd6, %rd31;
	ld.global.u32 	%r9, [%rd30];
	cvt.s64.s32 	%rd32, %r9;
	add.s64 	%rd33, %rd5, %rd32;
	ld.global.u8 	%rs2, [%rd33];
	setp.ne.s16 	%p5, %rs2, 0;
	@%p5 bra 	$L__BB0_8;
	mul.wide.s32 	%rd34, %r9, 8;
	add.s64 	%rd35, %rd3, %rd34;
	ld.global.f64 	%fd43, [%rd35];
	sub.f64 	%fd44, %fd43, %fd1;
	ld.global.f64 	%fd45, [%rd8+-32];
	fma.rn.f64 	%fd91, %fd44, %fd45, %fd91;
$L__BB0_8:
	ld.global.u32 	%r10, [%rd7+-12];
	cvt.s64.s32 	%rd36, %r10;
	add.s64 	%rd37, %rd5, %rd36;
	ld.global.u8 	%rs3, [%rd37];
	setp.ne.s16 	%p6, %rs3, 0;
	@%p6 bra 	$L__BB0_10;
	mul.wide.s32 	%rd38, %r10, 8;
	add.s64 	%rd39, %rd3, %rd38;
	ld.global.f64 	%fd46, [%rd39];
	sub.f64 	%fd47, %fd46, %fd1;
	ld.global.f64 	%fd48, [%rd8+-24];
	fma.rn.f64 	%fd91, %fd47, %fd48, %fd91;
$L__BB0_10:
	ld.global.u32 	%r11, [%rd7+-8];
	cvt.s64.s32 	%rd40, %r11;
	add.s64 	%rd41, %rd5, %rd40;
	ld.global.u8 	%rs4, [%rd41];
	setp.ne.s16 	%p7, %rs4, 0;
	@%p7 bra 	$L__BB0_12;
	mul.wide.s32 	%rd42, %r11, 8;
	add.s64 	%rd43, %rd3, %rd42;
	ld.global.f64 	%fd49, [%rd43];
	sub.f64 	%fd50, %fd49, %fd1;
	ld.global.f64 	%fd51, [%rd8+-16];
	fma.rn.f64 	%fd91, %fd50, %fd51, %fd91;
$L__BB0_12:
	ld.global.u32 	%r12, [%rd7+-4];
	cvt.s64.s32 	%rd44, %r12;
	add.s64 	%rd45, %rd5, %rd44;
	ld.global.u8 	%rs5, [%rd45];
	setp.ne.s16 	%p8, %rs5, 0;
	@%p8 bra 	$L__BB0_14;
	mul.wide.s32 	%rd46, %r12, 8;
	add.s64 	%rd47, %rd3, %rd46;
	ld.global.f64 	%fd52, [%rd47];
	sub.f64 	%fd53, %fd52, %fd1;
	ld.global.f64 	%fd54, [%rd8+-8];
	fma.rn.f64 	%fd91, %fd53, %fd54, %fd91;
$L__BB0_14:
	ld.global.u32 	%r13, [%rd7];
	cvt.s64.s32 	%rd48, %r13;
	add.s64 	%rd49, %rd5, %rd48;
	ld.global.u8 	%rs6, [%rd49];
	setp.ne.s16 	%p9, %rs6, 0;
	@%p9 bra 	$L__BB0_16;
	mul.wide.s32 	%rd50, %r13, 8;
	add.s64 	%rd51, %rd3, %rd50;
	ld.global.f64 	%fd55, [%rd51];
	sub.f64 	%fd56, %fd55, %fd1;
	ld.global.f64 	%fd57, [%rd8];
	fma.rn.f64 	%fd91, %fd56, %fd57, %fd91;
$L__BB0_16:
	ld.global.u32 	%r14, [%rd7+4];
	cvt.s64.s32 	%rd52, %r14;
	add.s64 	%rd53, %rd5, %rd52;
	ld.global.u8 	%rs7, [%rd53];
	setp.ne.s16 	%p10, %rs7, 0;
	@%p10 bra 	$L__BB0_18;
	mul.wide.s32 	%rd54, %r14, 8;
	add.s64 	%rd55, %rd3, %rd54;
	ld.global.f64 	%fd58, [%rd55];
	sub.f64 	%fd59, %fd58, %fd1;
	ld.global.f64 	%fd60, [%rd8+8];
	fma.rn.f64 	%fd91, %fd59, %fd60, %fd91;
$L__BB0_18:
	ld.global.u32 	%r15, [%rd7+8];
	cvt.s64.s32 	%rd56, %r15;
	add.s64 	%rd57, %rd5, %rd56;
	ld.global.u8 	%rs8, [%rd57];
	setp.ne.s16 	%p11, %rs8, 0;
	@%p11 bra 	$L__BB0_20;
	mul.wide.s32 	%rd58, %r15, 8;
	add.s64 	%rd59, %rd3, %rd58;
	ld.global.f64 	%fd61, [%rd59];
	sub.f64 	%fd62, %fd61, %fd1;
	ld.global.f64 	%fd63, [%rd8+16];
	fma.rn.f64 	%fd91, %fd62, %fd63, %fd91;
$L__BB0_20:
	ld.global.u32 	%r16, [%rd7+12];
	cvt.s64.s32 	%rd60, %r16;
	add.s64 	%rd61, %rd5, %rd60;
	ld.global.u8 	%rs9, [%rd61];
	setp.ne.s16 	%p12, %rs9, 0;
	@%p12 bra 	$L__BB0_22;
	mul.wide.s32 	%rd62, %r16, 8;
	add.s64 	%rd63, %rd3, %rd62;
	ld.global.f64 	%fd64, [%rd63];
	sub.f64 	%fd65, %fd64, %fd1;
	ld.global.f64 	%fd66, [%rd8+24];
	fma.rn.f64 	%fd91, %fd65, %fd66, %fd91;
$L__BB0_22:
	add.s32 	%r43, %r43, 8;
	add.s32 	%r41, %r41, 8;
	setp.ne.s32 	%p13, %r41, 0;
	@%p13 bra 	$L__BB0_6;
$L__BB0_23:
	setp.eq.s32 	%p14, %r5, 0;
	@%p14 bra 	$L__BB0_44;
	and.b32  	%r20, %r4, 3;
	setp.lt.u32 	%p15, %r5, 4;
	@%p15 bra 	$L__BB0_34;
	mul.wide.s32 	%rd64, %r43, 4;
	add.s64 	%rd9, %rd2, %rd64;
	ld.global.u32 	%r21, [%rd9];
	cvt.s64.s32 	%rd65, %r21;
	add.s64 	%rd66, %rd5, %rd65;
	ld.global.u8 	%rs10, [%rd66];
	setp.ne.s16 	%p16, %rs10, 0;
	mul.wide.s32 	%rd67, %r43, 8;
	add.s64 	%rd10, %rd1, %rd67;
	@%p16 bra 	$L__BB0_27;
	mul.wide.s32 	%rd68, %r21, 8;
	add.s64 	%rd69, %rd3, %rd68;
	ld.global.f64 	%fd68, [%rd69];
	sub.f64 	%fd69, %fd68, %fd1;
	ld.global.f64 	%fd70, [%rd10];
	fma.rn.f64 	%fd91, %fd69, %fd70, %fd91;
$L__BB0_27:
	ld.global.u32 	%r22, [%rd9+4];
	cvt.s64.s32 	%rd70, %r22;
	add.s64 	%rd71, %rd5, %rd70;
	ld.global.u8 	%rs11, [%rd71];
	setp.ne.s16 	%p17, %rs11, 0;
	@%p17 bra 	$L__BB0_29;
	mul.wide.s32 	%rd72, %r22, 8;
	add.s64 	%rd73, %rd3, %rd72;
	ld.global.f64 	%fd71, [%rd73];
	sub.f64 	%fd72, %fd71, %fd1;
	ld.global.f64 	%fd73, [%rd10+8];
	fma.rn.f64 	%fd91, %fd72, %fd73, %fd91;
$L__BB0_29:
	ld.global.u32 	%r23, [%rd9+8];
	cvt.s64.s32 	%rd74, %r23;
	add.s64 	%rd75, %rd5, %rd74;
	ld.global.u8 	%rs12, [%rd75];
	setp.ne.s16 	%p18, %rs12, 0;
	@%p18 bra 	$L__BB0_31;
	mul.wide.s32 	%rd76, %r23, 8;
	add.s64 	%rd77, %rd3, %rd76;
	ld.global.f64 	%fd74, [%rd77];
	sub.f64 	%fd75, %fd74, %fd1;
	ld.global.f64 	%fd76, [%rd10+16];
	fma.rn.f64 	%fd91, %fd75, %fd76, %fd91;
$L__BB0_31:
	ld.global.u32 	%r24, [%rd9+12];
	cvt.s64.s32 	%rd78, %r24;
	add.s64 	%rd79, %rd5, %rd78;
	ld.global.u8 	%rs13, [%rd79];
	setp.ne.s16 	%p19, %rs13, 0;
	@%p19 bra 	$L__BB0_33;
	mul.wide.s32 	%rd80, %r24, 8;
	add.s64 	%rd81, %rd3, %rd80;
	ld.global.f64 	%fd77, [%rd81];
	sub.f64 	%fd78, %fd77, %fd1;
	ld.global.f64 	%fd79, [%rd10+24];
	fma.rn.f64 	%fd91, %fd78, %fd79, %fd91;
$L__BB0_33:
	add.s32 	%r43, %r43, 4;
$L__BB0_34:
	setp.eq.s32 	%p20, %r20, 0;
	@%p20 bra 	$L__BB0_44;
	setp.eq.s32 	%p21, %r20, 1;
	@%p21 bra 	$L__BB0_41;
	mul.wide.s32 	%rd82, %r43, 4;
	add.s64 	%rd11, %rd2, %rd82;
	ld.global.u32 	%r27, [%rd11];
	cvt.s64.s32 	%rd83, %r27;
	add.s64 	%rd84, %rd5, %rd83;
	ld.global.u8 	%rs14, [%rd84];
	setp.ne.s16 	%p22, %rs14, 0;
	mul.wide.s32 	%rd85, %r43, 8;
	add.s64 	%rd12, %rd1, %rd85;
	@%p22 bra 	$L__BB0_38;
	mul.wide.s32 	%rd86, %r27, 8;
	add.s64 	%rd87, %rd3, %rd86;
	ld.global.f64 	%fd81, [%rd87];
	sub.f64 	%fd82, %fd81, %fd1;
	ld.global.f64 	%fd83, [%rd12];
	fma.rn.f64 	%fd91, %fd82, %fd83, %fd91;
$L__BB0_38:
	ld.global.u32 	%r28, [%rd11+4];
	cvt.s64.s32 	%rd88, %r28;
	add.s64 	%rd89, %rd5, %rd88;
	ld.global.u8 	%rs15, [%rd89];
	setp.ne.s16 	%p23, %rs15, 0;
	@%p23 bra 	$L__BB0_40;
	mul.wide.s32 	%rd90, %r28, 8;
	add.s64 	%rd91, %rd3, %rd90;
	ld.global.f64 	%fd84, [%rd91];
	sub.f64 	%fd85, %fd84, %fd1;
	ld.global.f64 	%fd86, [%rd12+8];
	fma.rn.f64 	%fd91, %fd85, %fd86, %fd91;
$L__BB0_40:
	add.s32 	%r43, %r43, 2;
$L__BB0_41:
	and.b32  	%r40, %r4, 1;
	setp.eq.b32 	%p24, %r40, 1;
	not.pred 	%p25, %p24;
	@%p25 bra 	$L__BB0_44;
	mul.wide.s32 	%rd92, %r43, 4;
	add.s64 	%rd93, %rd2, %rd92;
	ld.global.u32 	%r31, [%rd93];
	cvt.s64.s32 	%rd94, %r31;
	add.s64 	%rd95, %rd5, %rd94;
	ld.global.u8 	%rs16, [%rd95];
	setp.ne.s16 	%p26, %rs16, 0;
	@%p26 bra 	$L__BB0_44;
	mul.wide.s32 	%rd96, %r31, 8;
	add.s64 	%rd97, %rd3, %rd96;
	ld.global.f64 	%fd87, [%rd97];
	sub.f64 	%fd88, %fd87, %fd1;
	mul.wide.s32 	%rd98, %r43, 8;
	add.s64 	%rd99, %rd1, %rd98;
	ld.global.f64 	%fd89, [%rd99];
	fma.rn.f64 	%fd91, %fd88, %fd89, %fd91;
$L__BB0_44:
	mul.wide.u32 	%rd100, %r1, 8;
	add.s64 	%rd101, %rd4, %rd100;
	st.global.f64 	[%rd101], %fd91;
$L__BB0_45:
	ret;

}
	// .globl	_Z11calcInvDistPddddPKdS1_S1_i
.visible .entry _Z11calcInvDistPddddPKdS1_S1_i(
	.param .u64 .ptr .align 1 _Z11calcInvDistPddddPKdS1_S1_i_param_0,
	.param .f64 _Z11calcInvDistPddddPKdS1_S1_i_param_1,
	.param .f64 _Z11calcInvDistPddddPKdS1_S1_i_param_2,
	.param .f64 _Z11calcInvDistPddddPKdS1_S1_i_param_3,
	.param .u64 .ptr .align 1 _Z11calcInvDistPddddPKdS1_S1_i_param_4,
	.param .u64 .ptr .align 1 _Z11calcInvDistPddddPKdS1_S1_i_param_5,
	.param .u64 .ptr .align 1 _Z11calcInvDistPddddPKdS1_S1_i_param_6,
	.param .u32 _Z11calcInvDistPddddPKdS1_S1_i_param_7
)
{
	.reg .pred 	%p<2>;
	.reg .b32 	%r<6>;
	.reg .b64 	%rd<14>;
	.reg .b64 	%fd<14>;

	ld.param.u64 	%rd1, [_Z11calcInvDistPddddPKdS1_S1_i_param_0];
	ld.param.f64 	%fd1, [_Z11calcInvDistPddddPKdS1_S1_i_param_1];
	ld.param.f64 	%fd2, [_Z11calcInvDistPddddPKdS1_S1_i_param_2];
	ld.param.f64 	%fd3, [_Z11calcInvDistPddddPKdS1_S1_i_param_3];
	ld.param.u64 	%rd2, [_Z11calcInvDistPddddPKdS1_S1_i_param_4];
	ld.param.u64 	%rd3, [_Z11calcInvDistPddddPKdS1_S1_i_param_5];
	ld.param.u64 	%rd4, [_Z11calcInvDistPddddPKdS1_S1_i_param_6];
	ld.param.u32 	%r2, [_Z11calcInvDistPddddPKdS1_S1_i_param_7];
	mov.u32 	%r3, %ctaid.x;
	mov.u32 	%r4, %ntid.x;
	mov.u32 	%r5, %tid.x;
	mad.lo.s32 	%r1, %r3, %r4, %r5;
	setp.ge.u32 	%p1, %r1, %r2;
	@%p1 bra 	$L__BB1_2;
	cvta.to.global.u64 	%rd5, %rd2;
	cvta.to.global.u64 	%rd6, %rd3;
	cvta.to.global.u64 	%rd7, %rd4;
	cvta.to.global.u64 	%rd8, %rd1;
	mul.wide.u32 	%rd9, %r1, 8;
	add.s64 	%rd10, %rd5, %rd9;
	ld.global.f64 	%fd4, [%rd10];
	sub.f64 	%fd5, %fd1, %fd4;
	add.s64 	%rd11, %rd6, %rd9;
	ld.global.f64 	%fd6, [%rd11];
	sub.f64 	%fd7, %fd2, %fd6;
	mul.f64 	%fd8, %fd7, %fd7;
	fma.rn.f64 	%fd9, %fd5, %fd5, %fd8;
	add.s64 	%rd12, %rd7, %rd9;
	ld.global.f64 	%fd10, [%rd12];
	sub.f64 	%fd11, %fd3, %fd10;
	fma.rn.f64 	%fd12, %fd11, %fd11, %fd9;
	rsqrt.approx.f64 	%fd13, %fd12;
	add.s64 	%rd13, %rd8, %rd9;
	st.global.f64 	[%rd13], %fd13;
$L__BB1_2:
	ret;

}


// ===== COMPILED SASS (sm_100) =====

	.target	sm_100

	.elftype	@"ET_EXEC"


//--------------------- .note.nv.tkinfo           --------------------------
	.section	.note.nv.tkinfo,"",@"SHT_NOTE"
	.sectionflags	@"SHF_NOTE_NV_TKINFO"
	.tkinfo
        /*0018*/ 	.word	0x00000002
        /*0030*/ 	.string	""
        /*0030*/ 	.string	"ptxas"
        /*0030*/ 	.string	"Cuda compilation tools, release 13.0, V13.0.88"
        /*0030*/ 	.string	"Build cuda_13.0.r13.0/compiler.36424714_0"
        /*0030*/ 	.string	"-arch sm_100 -m 64 "



//--------------------- .note.nv.cuinfo           --------------------------
	.section	.note.nv.cuinfo,"",@"SHT_NOTE"
	.sectionflags	@"SHF_NOTE_NV_CUINFO"
        /*0018*/ 	.short	0x0002
        /*001a*/ 	.short	0x0064
        /*001c*/ 	.short	0x0082
	.zero		2


//--------------------- .nv.info                  --------------------------
	.section	.nv.info,"",@"SHT_CUDA_INFO"
	.align	4


	//----- nvinfo : EIATTR_REGCOUNT
	.align		4
        /*0000*/ 	.byte	0x04, 0x2f
        /*0002*/ 	.short	(.L_1 - .L_0)
	.align		4
.L_0:
        /*0004*/ 	.word	index@(_Z8calcLaplPdPKdPKbPKiS5_S1_i)
        /*0008*/ 	.word	0x00000020


	//----- nvinfo : EIATTR_FRAME_SIZE
	.align		4
.L_1:
        /*000c*/ 	.byte	0x04, 0x11
        /*000e*/ 	.short	(.L_3 - .L_2)
	.align		4
.L_2:
        /*0010*/ 	.word	index@(_Z8calcLaplPdPKdPKbPKiS5_S1_i)
        /*0014*/ 	.word	0x00000000


	//----- nvinfo : EIATTR_REGCOUNT
	.align		4
.L_3:
        /*0018*/ 	.byte	0x04, 0x2f
        /*001a*/ 	.short	(.L_5 - .L_4)
	.align		4
.L_4:
        /*001c*/ 	.word	index@(_Z11calcInvDistPddddPKdS1_S1_i)
        /*0020*/ 	.word	0x00000010


	//----- nvinfo : EIATTR_FRAME_SIZE
	.align		4
.L_5:
        /*0024*/ 	.byte	0x04, 0x11
        /*0026*/ 	.short	(.L_7 - .L_6)
	.align		4
.L_6:
        /*0028*/ 	.word	index@($__internal_0_$__cuda_sm20_drsqrt_f64_slowpath_v2)
        /*002c*/ 	.word	0x00000000


	//----- nvinfo : EIATTR_FRAME_SIZE
	.align		4
.L_7:
        /*0030*/ 	.byte	0x04, 0x11
        /*0032*/ 	.short	(.L_9 - .L_8)
	.align		4
.L_8:
        /*0034*/ 	.word	index@(_Z11calcInvDistPddddPKdS1_S1_i)
        /*0038*/ 	.word	0x00000000


	//----- nvinfo : EIATTR_MIN_STACK_SIZE
	.align		4
.L_9:
        /*003c*/ 	.byte	0x04, 0x12
        /*003e*/ 	.short	(.L_11 - .L_10)
	.align		4
.L_10:
        /*0040*/ 	.word	index@(_Z11calcInvDistPddddPKdS1_S1_i)
        /*0044*/ 	.word	0x00000000


	//----- nvinfo : EIATTR_MIN_STACK_SIZE
	.align		4
.L_11:
        /*0048*/ 	.byte	0x04, 0x12
        /*004a*/ 	.short	(.L_13 - .L_12)
	.align		4
.L_12:
        /*004c*/ 	.word	index@(_Z8calcLaplPdPKdPKbPKiS5_S1_i)
        /*0050*/ 	.word	0x00000000
.L_13:


//--------------------- .nv.compat                --------------------------
	.section	.nv.compat,"",@"SHT_CUDA_COMPAT_INFO"
	.align	4
        /*0000*/ 	.byte	0x02, 0x09, 0x00, 0x00, 0x02, 0x02, 0x01, 0x00, 0x02, 0x05, 0x05, 0x00, 0x03, 0x07, 0x01, 0x01
        /*0010*/ 	.byte	0x02, 0x03, 0x00, 0x00, 0x02, 0x06, 0x01, 0x00, 0x04, 0x0b, 0x08, 0x00, 0x01, 0x00, 0x00, 0x00
        /*0020*/ 	.byte	0x00, 0x00, 0x00, 0x00


//--------------------- .nv.info._Z11calcInvDistPddddPKdS1_S1_i --------------------------
	.section	.nv.info._Z11calcInvDistPddddPKdS1_S1_i,"",@"SHT_CUDA_INFO"
	.sectionflags	@""
	.align	4


	//----- nvinfo : EIATTR_CUDA_API_VERSION
	.align		4
        /*0000*/ 	.byte	0x04, 0x37
        /*0002*/ 	.short	(.L_15 - .L_14)
.L_14:
        /*0004*/ 	.word	0x00000082


	//----- nvinfo : EIATTR_KPARAM_INFO
	.align		4
.L_15:
        /*0008*/ 	.byte	0x04, 0x17
        /*000a*/ 	.short	(.L_17 - .L_16)
.L_16:
        /*000c*/ 	.word	0x00000000
        /*0010*/ 	.short	0x0007
        /*0012*/ 	.short	0x0038
        /*0014*/ 	.byte	0x00, 0xf0, 0x11, 0x00


	//----- nvinfo : EIATTR_KPARAM_INFO
	.align		4
.L_17:
        /*0018*/ 	.byte	0x04, 0x17
        /*001a*/ 	.short	(.L_19 - .L_18)
.L_18:
        /*001c*/ 	.word	0x00000000
        /*0020*/ 	.short	0x0006
        /*0022*/ 	.short	0x0030
        /*0024*/ 	.byte	0x00, 0xf5, 0x21, 0x00


	//----- nvinfo : EIATTR_KPARAM_INFO
	.align		4
.L_19:
        /*0028*/ 	.byte	0x04, 0x17
        /*002a*/ 	.short	(.L_21 - .L_20)
.L_20:
        /*002c*/ 	.word	0x00000000
        /*0030*/ 	.short	0x0005
        /*0032*/ 	.short	0x0028
        /*0034*/ 	.byte	0x00, 0xf5, 0x21, 0x00


	//----- nvinfo : EIATTR_KPARAM_INFO
	.align		4
.L_21:
        /*0038*/ 	.byte	0x04, 0x17
        /*003a*/ 	.short	(.L_23 - .L_22)
.L_22:
        /*003c*/ 	.word	0x00000000
        /*0040*/ 	.short	0x0004
        /*0042*/ 	.short	0x0020
        /*0044*/ 	.byte	0x00, 0xf5, 0x21, 0x00


	//----- nvinfo : EIATTR_KPARAM_INFO
	.align		4
.L_23:
        /*0048*/ 	.byte	0x04, 0x17
        /*004a*/ 	.short	(.L_25 - .L_24)
.L_24:
        /*004c*/ 	.word	0x00000000
        /*0050*/ 	.short	0x0003
        /*0052*/ 	.short	0x0018
        /*0054*/ 	.byte	0x00, 0xf0, 0x21, 0x00


	//----- nvinfo : EIATTR_KPARAM_INFO
	.align		4
.L_25:
        /*0058*/ 	.byte	0x04, 0x17
        /*005a*/ 	.short	(.L_27 - .L_26)
.L_26:
        /*005c*/ 	.word	0x00000000
        /*0060*/ 	.short	0x0002
        /*0062*/ 	.short	0x0010
        /*0064*/ 	.byte	0x00, 0xf0, 0x21, 0x00


	//----- nvinfo : EIATTR_KPARAM_INFO
	.align		4
.L_27:
        /*0068*/ 	.byte	0x04, 0x17
        /*006a*/ 	.short	(.L_29 - .L_28)
.L_28:
        /*006c*/ 	.word	0x00000000
        /*0070*/ 	.short	0x0001
        /*0072*/ 	.short	0x0008
        /*0074*/ 	.byte	0x00, 0xf0, 0x21, 0x00


	//----- nvinfo : EIATTR_KPARAM_INFO
	.align		4
.L_29:
        /*0078*/ 	.byte	0x04, 0x17
        /*007a*/ 	.short	(.L_31 - .L_30)
.L_30:
        /*007c*/ 	.word	0x00000000
        /*0080*/ 	.short	0x0000
        /*0082*/ 	.short	0x0000
        /*0084*/ 	.byte	0x00, 0xf5, 0x21, 0x00


	//----- nvinfo : EIATTR_SPARSE_MMA_MASK
	.align		4
.L_31:
        /*0088*/ 	.byte	0x03, 0x50
        /*008a*/ 	.short	0x0000


	//----- nvinfo : EIATTR_MAXREG_COUNT
	.align		4
        /*008c*/ 	.byte	0x03, 0x1b
        /*008e*/ 	.short	0x00ff


	//----- nvinfo : EIATTR_MERCURY_ISA_VERSION
	.align		4
        /*0090*/ 	.byte	0x03, 0x5f
        /*0092*/ 	.short	0x0101


	//----- nvinfo : EIATTR_VRC_CTA_INIT_COUNT
	.align		4
        /*0094*/ 	.byte	0x02, 0x4a
	.zero		1
	.zero		1


	//----- nvinfo : EIATTR_EXIT_INSTR_OFFSETS
	.align		4
        /*0098*/ 	.byte	0x04, 0x1c
        /*009a*/ 	.short	(.L_33 - .L_32)


	//   ....[0]....
.L_32:
        /*009c*/ 	.word	0x00000070


	//   ....[1]....
        /*00a0*/ 	.word	0x000002f0


	//----- nvinfo : EIATTR_CRS_STACK_SIZE
	.align		4
.L_33:
        /*00a4*/ 	.byte	0x04, 0x1e
        /*00a6*/ 	.short	(.L_35 - .L_34)
.L_34:
        /*00a8*/ 	.word	0x00000000


	//----- nvinfo : EIATTR_CBANK_PARAM_SIZE
	.align		4
.L_35:
        /*00ac*/ 	.byte	0x03, 0x19
        /*00ae*/ 	.short	0x003c


	//----- nvinfo : EIATTR_PARAM_CBANK
	.align		4
        /*00b0*/ 	.byte	0x04, 0x0a
        /*00b2*/ 	.short	(.L_37 - .L_36)
	.align		4
.L_36:
        /*00b4*/ 	.word	index@(.nv.constant0._Z11calcInvDistPddddPKdS1_S1_i)
        /*00b8*/ 	.short	0x0380
        /*00ba*/ 	.short	0x003c


	//----- nvinfo : EIATTR_SW_WAR
	.align		4
.L_37:
        /*00bc*/ 	.byte	0x04, 0x36
        /*00be*/ 	.short	(.L_39 - .L_38)
.L_38:
        /*00c0*/ 	.word	0x00000008
.L_39:


//--------------------- .nv.info._Z8calcLaplPdPKdPKbPKiS5_S1_i --------------------------
	.section	.nv.info._Z8calcLaplPdPKdPKbPKiS5_S1_i,"",@"SHT_CUDA_INFO"
	.sectionflags	@""
	.align	4


	//----- nvinfo : EIATTR_CUDA_API_VERSION
	.align		4
        /*0000*/ 	.byte	0x04, 0x37
        /*0002*/ 	.short	(.L_41 - .L_40)
.L_40:
        /*0004*/ 	.word	0x00000082


	//----- nvinfo : EIATTR_KPARAM_INFO
	.align		4
.L_41:
        /*0008*/ 	.byte	0x04, 0x17
        /*000a*/ 	.short	(.L_43 - .L_42)
.L_42:
        /*000c*/ 	.word	0x00000000
        /*0010*/ 	.short	0x0006
        /*0012*/ 	.short	0x0030
        /*0014*/ 	.byte	0x00, 0xf0, 0x11, 0x00


	//----- nvinfo : EIATTR_KPARAM_INFO
	.align		4
.L_43:
        /*0018*/ 	.byte	0x04, 0x17
        /*001a*/ 	.short	(.L_45 - .L_44)
.L_44:
        /*001c*/ 	.word	0x00000000
        /*0020*/ 	.short	0x0005
        /*0022*/ 	.short	0x0028
        /*0024*/ 	.byte	0x00, 0xf5, 0x21, 0x00


	//----- nvinfo : EIATTR_KPARAM_INFO
	.align		4
.L_45:
        /*0028*/ 	.byte	0x04, 0x17
        /*002a*/ 	.short	(.L_47 - .L_46)
.L_46:
        /*002c*/ 	.word	0x00000000
        /*0030*/ 	.short	0x0004
        /*0032*/ 	.short	0x0020
        /*0034*/ 	.byte	0x00, 0xf5, 0x21, 0x00


	//----- nvinfo : EIATTR_KPARAM_INFO
	.align		4
.L_47:
        /*0038*/ 	.byte	0x04, 0x17
        /*003a*/ 	.short	(.L_49 - .L_48)
.L_48:
        /*003c*/ 	.word	0x00000000
        /*0040*/ 	.short	0x0003
        /*0042*/ 	.short	0x0018
        /*0044*/ 	.byte	0x00, 0xf5, 0x21, 0x00


	//----- nvinfo : EIATTR_KPARAM_INFO
	.align		4
.L_49:
        /*0048*/ 	.byte	0x04, 0x17
        /*004a*/ 	.short	(.L_51 - .L_50)
.L_50:
        /*004c*/ 	.word	0x00000000
        /*0050*/ 	.short	0x0002
        /*0052*/ 	.short	0x0010
        /*0054*/ 	.byte	0x00, 0xf5, 0x21, 0x00


	//----- nvinfo : EIATTR_KPARAM_INFO
	.align		4
.L_51:
        /*0058*/ 	.byte	0x04, 0x17
        /*005a*/ 	.short	(.L_53 - .L_52)
.L_52:
        /*005c*/ 	.word	0x00000000
        /*0060*/ 	.short	0x0001
        /*0062*/ 	.short	0x0008
        /*0064*/ 	.byte	0x00, 0xf5, 0x21, 0x00


	//----- nvinfo : EIATTR_KPARAM_INFO
	.align		4
.L_53:
        /*0068*/ 	.byte	0x04, 0x17
        /*006a*/ 	.short	(.L_55 - .L_54)
.L_54:
        /*006c*/ 	.word	0x00000000
        /*0070*/ 	.short	0x0000
        /*0072*/ 	.short	0x0000
        /*0074*/ 	.byte	0x00, 0xf5, 0x21, 0x00


	//----- nvinfo : EIATTR_SPARSE_MMA_MASK
	.align		4
.L_55:
        /*0078*/ 	.byte	0x03, 0x50
        /*007a*/ 	.short	0x0000


	//----- nvinfo : EIATTR_MAXREG_COUNT
	.align		4
        /*007c*/ 	.byte	0x03, 0x1b
        /*007e*/ 	.short	0x00ff


	//----- nvinfo : EIATTR_MERCURY_ISA_VERSION
	.align		4
        /*0080*/ 	.byte	0x03, 0x5f
        /*0082*/ 	.short	0x0101


	//----- nvinfo : EIATTR_VRC_CTA_INIT_COUNT
	.align		4
        /*0084*/ 	.byte	0x02, 0x4a
	.zero		1
	.zero		1


	//----- nvinfo : EIATTR_EXIT_INSTR_OFFSETS
	.align		4
        /*0088*/ 	.byte	0x04, 0x1c
        /*008a*/ 	.short	(.L_57 - .L_56)


	//   ....[0]....
.L_56:
        /*008c*/ 	.word	0x00000070


	//   ....[1]....
        /*0090*/ 	.word	0x00000130


	//   ....[2]....
        /*0094*/ 	.word	0x00001000


	//----- nvinfo : EIATTR_CRS_STACK_SIZE
	.align		4
.L_57:
        /*0098*/ 	.byte	0x04, 0x1e
        /*009a*/ 	.short	(.L_59 - .L_58)
.L_58:
        /*009c*/ 	.word	0x00000000


	//----- nvinfo : EIATTR_CBANK_PARAM_SIZE
	.align		4
.L_59:
        /*00a0*/ 	.byte	0x03, 0x19
        /*00a2*/ 	.short	0x0034


	//----- nvinfo : EIATTR_PARAM_CBANK
	.align		4
        /*00a4*/ 	.byte	0x04, 0x0a
        /*00a6*/ 	.short	(.L_61 - .L_60)
	.align		4
.L_60:
        /*00a8*/ 	.word	index@(.nv.constant0._Z8calcLaplPdPKdPKbPKiS5_S1_i)
        /*00ac*/ 	.short	0x0380
        /*00ae*/ 	.short	0x0034


	//----- nvinfo : EIATTR_SW_WAR
	.align		4
.L_61:
        /*00b0*/ 	.byte	0x04, 0x36
        /*00b2*/ 	.short	(.L_63 - .L_62)
.L_62:
        /*00b4*/ 	.word	0x00000008
.L_63:


//--------------------- .nv.callgraph             --------------------------
	.section	.nv.callgraph,"",@"SHT_CUDA_CALLGRAPH"
	.align	4
	.sectionentsize	8
	.align		4
        /*0000*/ 	.word	0x00000000
	.align		4
        /*0004*/ 	.word	0xffffffff
	.align		4
        /*0008*/ 	.word	0x00000000
	.align		4
        /*000c*/ 	.word	0xfffffffe
	.align		4
        /*0010*/ 	.word	0x00000000
	.align		4
        /*0014*/ 	.word	0xfffffffd
	.align		4
        /*0018*/ 	.word	0x00000000
	.align		4
        /*001c*/ 	.word	0xfffffffc


//--------------------- .text._Z11calcInvDistPddddPKdS1_S1_i --------------------------
	.section	.text._Z11calcInvDistPddddPKdS1_S1_i,"ax",@progbits
	.align	128
        .global         _Z11calcInvDistPddddPKdS1_S1_i
        .type           _Z11calcInvDistPddddPKdS1_S1_i,@function
        .size           _Z11calcInvDistPddddPKdS1_S1_i,(.L_x_17 - _Z11calcInvDistPddddPKdS1_S1_i)
        .other          _Z11calcInvDistPddddPKdS1_S1_i,@"STO_CUDA_ENTRY STV_DEFAULT"
_Z11calcInvDistPddddPKdS1_S1_i:
.text._Z11calcInvDistPddddPKdS1_S1_i:
[----:B------:R-:W-:Y:S01]  /*0000*/  LDC R1, c[0x0][0x37c] ;  /* 0x0000df00ff017b82 */ /* 0x000fe20000000800 */
[----:B------:R-:W0:Y:S07]  /*0010*/  S2R R3, SR_TID.X ;  /* 0x0000000000037919 */ /* 0x000e2e0000002100 */
[----:B------:R-:W0:Y:S01]  /*0020*/  S2UR UR4, SR_CTAID.X ;  /* 0x00000000000479c3 */ /* 0x000e220000002500 */
[----:B------:R-:W1:Y:S07]  /*0030*/  LDCU UR5, c[0x0][0x3b8] ;  /* 0x00007700ff0577ac */ /* 0x000e6e0008000800 */
[----:B------:R-:W0:Y:S02]  /*0040*/  LDC R0, c[0x0][0x360] ;  /* 0x0000d800ff007b82 */ /* 0x000e240000000800 */
[----:B0-----:R-:W-:-:S05]  /*0050*/  IMAD R0, R0, UR4, R3 ;  /* 0x0000000400007c24 */ /* 0x001fca000f8e0203 */
[----:B-1----:R-:W-:-:S13]  /*0060*/  ISETP.GE.U32.AND P0, PT, R0, UR5, PT ;  /* 0x0000000500007c0c */ /* 0x002fda000bf06070 */
[----:B------:R-:W-:Y:S05]  /*0070*/  @P0 EXIT ;  /* 0x000000000000094d */ /* 0x000fea0003800000 */
[----:B------:R-:W0:Y:S01]  /*0080*/  LDC.64 R6, c[0x0][0x3a8] ;  /* 0x0000ea00ff067b82 */ /* 0x000e220000000a00 */
[----:B------:R-:W1:Y:S01]  /*0090*/  LDCU.64 UR4, c[0x0][0x358] ;  /* 0x00006b00ff0477ac */ /* 0x000e620008000a00 */
[----:B------:R-:W2:Y:S06]  /*00a0*/  LDCU.128 UR8, c[0x0][0x390] ;  /* 0x00007200ff0877ac */ /* 0x000eac0008000c00 */
[----:B------:R-:W3:Y:S01]  /*00b0*/  LDC.64 R2, c[0x0][0x3a0] ;  /* 0x0000e800ff027b82 */ /* 0x000ee20000000a00 */
[----:B------:R-:W4:Y:S07]  /*00c0*/  LDCU.64 UR6, c[0x0][0x388] ;  /* 0x00007100ff0677ac */ /* 0x000f2e0008000a00 */
[----:B------:R-:W5:Y:S01]  /*00d0*/  LDC.64 R10, c[0x0][0x3b0] ;  /* 0x0000ec00ff0a7b82 */ /* 0x000f620000000a00 */
[----:B0-----:R-:W-:-:S06]  /*00e0*/  IMAD.WIDE.U32 R6, R0, 0x8, R6 ;  /* 0x0000000800067825 */ /* 0x001fcc00078e0006 */
[----:B-1----:R-:W2:Y:S01]  /*00f0*/  LDG.E.64 R6, desc[UR4][R6.64] ;  /* 0x0000000406067981 */ /* 0x002ea2000c1e1b00 */
[----:B---3--:R-:W-:-:S06]  /*0100*/  IMAD.WIDE.U32 R2, R0, 0x8, R2 ;  /* 0x0000000800027825 */ /* 0x008fcc00078e0002 */
[----:B------:R-:W4:Y:S01]  /*0110*/  LDG.E.64 R2, desc[UR4][R2.64] ;  /* 0x0000000402027981 */ /* 0x000f22000c1e1b00 */
[----:B-----5:R-:W-:-:S06]  /*0120*/  IMAD.WIDE.U32 R10, R0, 0x8, R10 ;  /* 0x00000008000a7825 */ /* 0x020fcc00078e000a */
[----:B------:R-:W3:Y:S01]  /*0130*/  LDG.E.64 R10, desc[UR4][R10.64] ;  /* 0x000000040a0a7981 */ /* 0x000ee2000c1e1b00 */
[----:B------:R-:W-:Y:S01]  /*0140*/  BSSY.RECONVERGENT B0, `(.L_x_0) ;  /* 0x0000017000007945 */ /* 0x000fe20003800200 */
[----:B--2---:R-:W-:Y:S01]  /*0150*/  DADD R8, -R6, UR8 ;  /* 0x0000000806087e29 */ /* 0x004fe20008000100 */
[----:B------:R-:W-:Y:S01]  /*0160*/  IMAD.MOV.U32 R6, RZ, RZ, 0x0 ;  /* 0x00000000ff067424 */ /* 0x000fe200078e00ff */
[----:B------:R-:W-:Y:S01]  /*0170*/  MOV R7, 0x3fd80000 ;  /* 0x3fd8000000077802 */ /* 0x000fe20000000f00 */
[----:B----4-:R-:W-:-:S05]  /*0180*/  DADD R4, -R2, UR6 ;  /* 0x0000000602047e29 */ /* 0x010fca0008000100 */
[----:B------:R-:W-:Y:S01]  /*0190*/  DMUL R8, R8, R8 ;  /* 0x0000000808087228 */ /* 0x000fe20000000000 */
[----:B------:R-:W-:Y:S01]  /*01a0*/  IMAD.MOV.U32 R2, RZ, RZ, RZ ;  /* 0x000000ffff027224 */ /* 0x000fe200078e00ff */
[----:B---3--:R-:W-:-:S06]  /*01b0*/  DADD R12, -R10, UR10 ;  /* 0x0000000a0a0c7e29 */ /* 0x008fcc0008000100 */
[----:B------:R-:W-:-:S08]  /*01c0*/  DFMA R8, R4, R4, R8 ;  /* 0x000000040408722b */ /* 0x000fd00000000008 */
[----:B------:R-:W-:-:S06]  /*01d0*/  DFMA R8, R12, R12, R8 ;  /* 0x0000000c0c08722b */ /* 0x000fcc0000000008 */
[----:B------:R-:W0:Y:S04]  /*01e0*/  MUFU.RSQ64H R3, R9 ;  /* 0x0000000900037308 */ /* 0x000e280000001c00 */
[----:B------:R-:W-:-:S05]  /*01f0*/  VIADD R10, R9, 0xfff00000 ;  /* 0xfff00000090a7836 */ /* 0x000fca0000000000 */
[----:B------:R-:W-:Y:S01]  /*0200*/  ISETP.GE.U32.AND P0, PT, R10, 0x7fe00000, PT ;  /* 0x7fe000000a00780c */ /* 0x000fe20003f06070 */
[----:B0-----:R-:W-:-:S08]  /*0210*/  DMUL R4, R2, R2 ;  /* 0x0000000202047228 */ /* 0x001fd00000000000 */
[----:B------:R-:W-:-:S08]  /*0220*/  DFMA R4, R8, -R4, 1 ;  /* 0x3ff000000804742b */ /* 0x000fd00000000804 */
[----:B------:R-:W-:Y:S02]  /*0230*/  DFMA R6, R4, R6, 0.5 ;  /* 0x3fe000000406742b */ /* 0x000fe40000000006 */
[----:B------:R-:W-:-:S08]  /*0240*/  DMUL R4, R2, R4 ;  /* 0x0000000402047228 */ /* 0x000fd00000000000 */
[----:B------:R-:W-:Y:S01]  /*0250*/  DFMA R2, R6, R4, R2 ;  /* 0x000000040602722b */ /* 0x000fe20000000002 */
[----:B------:R-:W-:Y:S10]  /*0260*/  @!P0 BRA `(.L_x_1) ;  /* 0x0000000000108947 */ /* 0x000ff40003800000 */
[----:B------:R-:W-:-:S07]  /*0270*/  MOV R10, 0x290 ;  /* 0x00000290000a7802 */ /* 0x000fce0000000f00 */
[----:B------:R-:W-:Y:S05]  /*0280*/  CALL.REL.NOINC `($__internal_0_$__cuda_sm20_drsqrt_f64_slowpath_v2) ;  /* 0x00000000001c7944 */ /* 0x000fea0003c00000 */
[----:B------:R-:W-:Y:S01]  /*0290*/  MOV R2, R4 ;  /* 0x0000000400027202 */ /* 0x000fe20000000f00 */
[----:B------:R-:W-:-:S07]  /*02a0*/  IMAD.MOV.U32 R3, RZ, RZ, R5 ;  /* 0x000000ffff037224 */ /* 0x000fce00078e0005 */
.L_x_1:
[----:B------:R-:W-:Y:S05]  /*02b0*/  BSYNC.RECONVERGENT B0 ;  /* 0x0000000000007941 */ /* 0x000fea0003800200 */
.L_x_0:
[----:B------:R-:W0:Y:S02]  /*02c0*/  LDC.64 R4, c[0x0][0x380] ;  /* 0x0000e000ff047b82 */ /* 0x000e240000000a00 */
[----:B0-----:R-:W-:-:S05]  /*02d0*/  IMAD.WIDE.U32 R4, R0, 0x8, R4 ;  /* 0x0000000800047825 */ /* 0x001fca00078e0004 */
[----:B------:R-:W-:Y:S01]  /*02e0*/  STG.E.64 desc[UR4][R4.64], R2 ;  /* 0x0000000204007986 */ /* 0x000fe2000c101b04 */
[----:B------:R-:W-:Y:S05]  /*02f0*/  EXIT ;  /* 0x000000000000794d */ /* 0x000fea0003800000 */
        .weak           $__internal_0_$__cuda_sm20_drsqrt_f64_slowpath_v2
        .type           $__internal_0_$__cuda_sm20_drsqrt_f64_slowpath_v2,@function
        .size           $__internal_0_$__cuda_sm20_drsqrt_f64_slowpath_v2,(.L_x_17 - $__internal_0_$__cuda_sm20_drsqrt_f64_slowpath_v2)
$__internal_0_$__cuda_sm20_drsqrt_f64_slowpath_v2:
[----:B------:R-:W-:Y:S01]  /*0300*/  MOV R2, R8 ;  /* 0x0000000800027202 */ /* 0x000fe20000000f00 */
[----:B------:R-:W-:Y:S01]  /*0310*/  IMAD.MOV.U32 R3, RZ, RZ, R9 ;  /* 0x000000ffff037224 */ /* 0x000fe200078e0009 */
[----:B------:R-:W-:Y:S01]  /*0320*/  BSSY.RECONVERGENT B1, `(.L_x_2) ;  /* 0x000001d000017945 */ /* 0x000fe20003800200 */
[----:B------:R-:W-:-:S04]  /*0330*/  LOP3.LUT R4, R9, 0x80000000, RZ, 0xc0, !PT ;  /* 0x8000000009047812 */ /* 0x000fc800078ec0ff */
[----:B------:R-:W-:-:S14]  /*0340*/  DSETP.NEU.AND P0, PT, R2, RZ, PT ;  /* 0x000000ff0200722a */ /* 0x000fdc0003f0d000 */
[----:B------:R-:W-:Y:S05]  /*0350*/  @!P0 BRA `(.L_x_3) ;  /* 0x00000000005c8947 */ /* 0x000fea0003800000 */
[----:B------:R-:W-:-:S14]  /*0360*/  DSETP.GTU.AND P0, PT, |R2|, +INF , PT ;  /* 0x7ff000000200742a */ /* 0x000fdc0003f0c200 */
[----:B------:R-:W-:Y:S05]  /*0370*/  @P0 BRA `(.L_x_4) ;  /* 0x00000000004c0947 */ /* 0x000fea0003800000 */
[----:B------:R-:W-:-:S13]  /*0380*/  ISETP.NE.AND P0, PT, R4, RZ, PT ;  /* 0x000000ff0400720c */ /* 0x000fda0003f05270 */
[----:B------:R-:W-:Y:S01]  /*0390*/  @P0 MOV R4, 0x0 ;  /* 0x0000000000040802 */ /* 0x000fe20000000f00 */
[----:B------:R-:W-:Y:S01]  /*03a0*/  @P0 IMAD.MOV.U32 R5, RZ, RZ, -0x80000 ;  /* 0xfff80000ff050424 */ /* 0x000fe200078e00ff */
[----:B------:R-:W-:Y:S06]  /*03b0*/  @P0 BRA `(.L_x_5) ;  /* 0x00000000004c0947 */ /* 0x000fec0003800000 */
[----:B------:R-:W-:-:S14]  /*03c0*/  DSETP.NEU.AND P0, PT, |R2|, +INF , PT ;  /* 0x7ff000000200742a */ /* 0x000fdc0003f0d200 */
[----:B------:R-:W-:Y:S01]  /*03d0*/  @!P0 CS2R R4, SRZ ;  /* 0x0000000000048805 */ /* 0x000fe2000001ff00 */
[----:B------:R-:W-:Y:S06]  /*03e0*/  @!P0 BRA `(.L_x_5) ;  /* 0x0000000000408947 */ /* 0x000fec0003800000 */
[----:B------:R-:W-:Y:S01]  /*03f0*/  DMUL R2, R2, 1.80143985094819840000e+16 ;  /* 0x4350000002027828 */ /* 0x000fe20000000000 */
[----:B------:R-:W-:Y:S01]  /*0400*/  MOV R4, RZ ;  /* 0x000000ff00047202 */ /* 0x000fe20000000f00 */
[----:B------:R-:W-:Y:S01]  /*0410*/  IMAD.MOV.U32 R8, RZ, RZ, 0x0 ;  /* 0x00000000ff087424 */ /* 0x000fe200078e00ff */
[----:B------:R-:W-:-:S03]  /*0420*/  MOV R9, 0x3fd80000 ;  /* 0x3fd8000000097802 */ /* 0x000fc60000000f00 */
[----:B------:R-:W0:Y:S02]  /*0430*/  MUFU.RSQ64H R5, R3 ;  /* 0x0000000300057308 */ /* 0x000e240000001c00 */
[----:B0-----:R-:W-:-:S08]  /*0440*/  DMUL R6, R4, R4 ;  /* 0x0000000404067228 */ /* 0x001fd00000000000 */
[----:B------:R-:W-:-:S08]  /*0450*/  DFMA R6, R2, -R6, 1 ;  /* 0x3ff000000206742b */ /* 0x000fd00000000806 */
[----:B------:R-:W-:Y:S02]  /*0460*/  DFMA R8, R6, R8, 0.5 ;  /* 0x3fe000000608742b */ /* 0x000fe40000000008 */
[----:B------:R-:W-:-:S08]  /*0470*/  DMUL R6, R4, R6 ;  /* 0x0000000604067228 */ /* 0x000fd00000000000 */
[----:B------:R-:W-:-:S08]  /*0480*/  DFMA R4, R8, R6, R4 ;  /* 0x000000060804722b */ /* 0x000fd00000000004 */
[----:B------:R-:W-:Y:S01]  /*0490*/  DMUL R4, R4, 134217728 ;  /* 0x41a0000004047828 */ /* 0x000fe20000000000 */
[----:B------:R-:W-:Y:S10]  /*04a0*/  BRA `(.L_x_5) ;  /* 0x0000000000107947 */ /* 0x000ff40003800000 */
.L_x_4:
[----:B------:R-:W-:Y:S01]  /*04b0*/  DADD R4, R2, R2 ;  /* 0x0000000002047229 */ /* 0x000fe20000000002 */
[----:B------:R-:W-:Y:S10]  /*04c0*/  BRA `(.L_x_5) ;  /* 0x0000000000087947 */ /* 0x000ff40003800000 */
.L_x_3:
[----:B------:R-:W-:Y:S01]  /*04d0*/  LOP3.LUT R5, R4, 0x7ff00000, RZ, 0xfc, !PT ;  /* 0x7ff0000004057812 */ /* 0x000fe200078efcff */
[----:B------:R-:W-:-:S07]  /*04e0*/  IMAD.MOV.U32 R4, RZ, RZ, RZ ;  /* 0x000000ffff047224 */ /* 0x000fce00078e00ff */
.L_x_5:
[----:B------:R-:W-:Y:S05]  /*04f0*/  BSYNC.RECONVERGENT B1 ;  /* 0x0000000000017941 */ /* 0x000fea0003800200 */
.L_x_2:
[----:B------:R-:W-:Y:S01]  /*0500*/  MOV R2, R10 ;  /* 0x0000000a00027202 */ /* 0x000fe20000000f00 */
[----:B------:R-:W-:-:S04]  /*0510*/  IMAD.MOV.U32 R3, RZ, RZ, 0x0 ;  /* 0x00000000ff037424 */ /* 0x000fc800078e00ff */
[----:B------:R-:W-:Y:S05]  /*0520*/  RET.REL.NODEC R2 `(_Z11calcInvDistPddddPKdS1_S1_i) ;  /* 0xfffffff802b47950 */ /* 0x000fea0003c3ffff */
.L_x_6:
[----:B------:R-:W-:-:S00]  /*0530*/  BRA `(.L_x_6) ;  /* 0xfffffffc00fc7947 */ /* 0x000fc0000383ffff */
[----:B------:R-:W-:-:S00]  /*0540*/  NOP ;  /* 0x0000000000007918 */ /* 0x000fc00000000000 */
        /* <DEDUP_REMOVED lines=11> */
.L_x_17:


//--------------------- .text._Z8calcLaplPdPKdPKbPKiS5_S1_i --------------------------
	.section	.text._Z8calcLaplPdPKdPKbPKiS5_S1_i,"ax",@progbits
	.align	128
        .global         _Z8calcLaplPdPKdPKbPKiS5_S1_i
        .type           _Z8calcLaplPdPKdPKbPKiS5_S1_i,@function
        .size           _Z8calcLaplPdPKdPKbPKiS5_S1_i,(.L_x_19 - _Z8calcLaplPdPKdPKbPKiS5_S1_i)
        .other          _Z8calcLaplPdPKdPKbPKiS5_S1_i,@"STO_CUDA_ENTRY STV_DEFAULT"
_Z8calcLaplPdPKdPKbPKiS5_S1_i:
.text._Z8calcLaplPdPKdPKbPKiS5_S1_i:
        /* <DEDUP_REMOVED lines=8> */
[----:B------:R-:W0:Y:S01]  /*0080*/  LDCU.64 UR6, c[0x0][0x390] ;  /* 0x00007200ff0677ac */ /* 0x000e220008000a00 */
[----:B------:R-:W1:Y:S01]  /*0090*/  LDCU.64 UR4, c[0x0][0x358] ;  /* 0x00006b00ff0477ac */ /* 0x000e620008000a00 */
[----:B0-----:R-:W-:Y:S02]  /*00a0*/  IMAD.U32 R3, RZ, RZ, UR6 ;  /* 0x00000006ff037e24 */ /* 0x001fe4000f8e00ff */
[----:B------:R-:W-:-:S03]  /*00b0*/  IMAD.U32 R2, RZ, RZ, UR7 ;  /* 0x00000007ff027e24 */ /* 0x000fc6000f8e00ff */
[----:B------:R-:W-:-:S05]  /*00c0*/  IADD3 R6, P0, PT, R0, R3, RZ ;  /* 0x0000000300067210 */ /* 0x000fca0007f1e0ff */
[----:B------:R-:W-:-:S05]  /*00d0*/  IMAD.X R7, RZ, RZ, R2, P0 ;  /* 0x000000ffff077224 */ /* 0x000fca00000e0602 */
[----:B-1----:R-:W2:Y:S02]  /*00e0*/  LDG.E.U8 R6, desc[UR4][R6.64] ;  /* 0x0000000406067981 */ /* 0x002ea4000c1e1100 */
[----:B--2---:R-:W-:-:S13]  /*00f0*/  ISETP.NE.AND P0, PT, R6, RZ, PT ;  /* 0x000000ff0600720c */ /* 0x004fda0003f05270 */
[----:B------:R-:W0:Y:S02]  /*0100*/  @P0 LDC.64 R4, c[0x0][0x380] ;  /* 0x0000e000ff040b82 */ /* 0x000e240000000a00 */
[----:B0-----:R-:W-:-:S05]  /*0110*/  @P0 IMAD.WIDE.U32 R4, R0, 0x8, R4 ;  /* 0x0000000800040825 */ /* 0x001fca00078e0004 */
[----:B------:R0:W-:Y:S01]  /*0120*/  @P0 STG.E.64 desc[UR4][R4.64], RZ ;  /* 0x000000ff04000986 */ /* 0x0001e2000c101b04 */
[----:B------:R-:W-:Y:S05]  /*0130*/  @P0 EXIT ;  /* 0x000000000000094d */ /* 0x000fea0003800000 */
[----:B0-----:R-:W0:Y:S01]  /*0140*/  LDC.64 R4, c[0x0][0x3a0] ;  /* 0x0000e800ff047b82 */ /* 0x001e220000000a00 */
[----:B------:R-:W1:Y:S01]  /*0150*/  LDCU.64 UR6, c[0x0][0x390] ;  /* 0x00007200ff0677ac */ /* 0x000e620008000a00 */
[----:B0-----:R-:W-:-:S05]  /*0160*/  IMAD.WIDE.U32 R4, R0, 0x4, R4 ;  /* 0x0000000400047825 */ /* 0x001fca00078e0004 */
[----:B------:R-:W2:Y:S04]  /*0170*/  LDG.E R7, desc[UR4][R4.64] ;  /* 0x0000000404077981 */ /* 0x000ea8000c1e1900 */
[----:B------:R-:W2:Y:S01]  /*0180*/  LDG.E R6, desc[UR4][R4.64+0x4] ;  /* 0x0000040404067981 */ /* 0x000ea2000c1e1900 */
[----:B------:R-:W-:Y:S01]  /*0190*/  BSSY.RECONVERGENT B0, `(.L_x_7) ;  /* 0x00000e3000007945 */ /* 0x000fe20003800200 */
[----:B------:R-:W-:Y:S02]  /*01a0*/  CS2R R8, SRZ ;  /* 0x0000000000087805 */ /* 0x000fe4000001ff00 */
[----:B--2---:R-:W-:-:S13]  /*01b0*/  ISETP.GE.AND P0, PT, R7, R6, PT ;  /* 0x000000060700720c */ /* 0x004fda0003f06270 */
[----:B-1----:R-:W-:Y:S05]  /*01c0*/  @P0 BRA `(.L_x_8) ;  /* 0x0000000c007c0947 */ /* 0x002fea0003800000 */
[----:B------:R-:W0:Y:S02]  /*01d0*/  LDC.64 R10, c[0x0][0x388] ;  /* 0x0000e200ff0a7b82 */ /* 0x000e240000000a00 */
[----:B0-----:R-:W-:-:S06]  /*01e0*/  IMAD.WIDE.U32 R10, R0, 0x8, R10 ;  /* 0x00000008000a7825 */ /* 0x001fcc00078e000a */
[----:B------:R-:W5:Y:S01]  /*01f0*/  LDG.E.64 R10, desc[UR4][R10.64] ;  /* 0x000000040a0a7981 */ /* 0x000f62000c1e1b00 */
[----:B------:R-:W-:Y:S01]  /*0200*/  VIADDMNMX R6, R7, 0x1, R6, !PT ;  /* 0x0000000107067846 */ /* 0x000fe20007800106 */
[----:B------:R-:W-:Y:S01]  /*0210*/  BSSY.RECONVERGENT B1, `(.L_x_9) ;  /* 0x000006f000017945 */ /* 0x000fe20003800200 */
[----:B------:R-:W-:-:S03]  /*0220*/  CS2R R8, SRZ ;  /* 0x0000000000087805 */ /* 0x000fc6000001ff00 */
[----:B------:R-:W-:Y:S02]  /*0230*/  IMAD.IADD R4, R7, 0x1, -R6 ;  /* 0x0000000107047824 */ /* 0x000fe400078e0a06 */
[----:B------:R-:W-:-:S03]  /*0240*/  IMAD.IADD R5, R6, 0x1, -R7 ;  /* 0x0000000106057824 */ /* 0x000fc600078e0a07 */
[----:B------:R-:W-:Y:S02]  /*0250*/  ISETP.GT.U32.AND P1, PT, R4, -0x8, PT ;  /* 0xfffffff80400780c */ /* 0x000fe40003f24070 */
[----:B------:R-:W-:-:S04]  /*0260*/  LOP3.LUT R6, R5, 0x7, RZ, 0xc0, !PT ;  /* 0x0000000705067812 */ /* 0x000fc800078ec0ff */
[----:B------:R-:W-:-:S07]  /*0270*/  ISETP.NE.AND P0, PT, R6, RZ, PT ;  /* 0x000000ff0600720c */ /* 0x000fce0003f05270 */
[----:B------:R-:W-:Y:S06]  /*0280*/  @P1 BRA `(.L_x_10) ;  /* 0x00000004009c1947 */ /* 0x000fec0003800000 */
[----:B------:R-:W0:Y:S01]  /*0290*/  LDC.64 R12, c[0x0][0x3a8] ;  /* 0x0000ea00ff0c7b82 */ /* 0x000e220000000a00 */
[----:B------:R-:W-:Y:S02]  /*02a0*/  LOP3.LUT R24, R5, 0xfffffff8, RZ, 0xc0, !PT ;  /* 0xfffffff805187812 */ /* 0x000fe400078ec0ff */
[----:B------:R-:W-:-:S03]  /*02b0*/  CS2R R8, SRZ ;  /* 0x0000000000087805 */ /* 0x000fc6000001ff00 */
[----:B------:R-:W-:Y:S01]  /*02c0*/  IMAD.MOV R24, RZ, RZ, -R24 ;  /* 0x000000ffff187224 */ /* 0x000fe200078e0a18 */
[----:B0-----:R-:W-:-:S05]  /*02d0*/  IADD3 R12, P1, PT, R12, 0x20, RZ ;  /* 0x000000200c0c7810 */ /* 0x001fca0007f3e0ff */
[----:B------:R-:W-:-:S08]  /*02e0*/  IMAD.X R13, RZ, RZ, R13, P1 ;  /* 0x000000ffff0d7224 */ /* 0x000fd000008e060d */
.L_x_11:
[----:B------:R-:W0:Y:S02]  /*02f0*/  LDC.64 R28, c[0x0][0x398] ;  /* 0x0000e600ff1c7b82 */ /* 0x000e240000000a00 */
[----:B0-----:R-:W-:-:S05]  /*0300*/  IMAD.WIDE R28, R7, 0x4, R28 ;  /* 0x00000004071c7825 */ /* 0x001fca00078e021c */
[----:B------:R-:W2:Y:S04]  /*0310*/  LDG.E R25, desc[UR4][R28.64] ;  /* 0x000000041c197981 */ /* 0x000ea8000c1e1900 */
[----:B------:R-:W3:Y:S01]  /*0320*/  LDG.E R19, desc[UR4][R28.64+0x4] ;  /* 0x000004041c137981 */ /* 0x000ee2000c1e1900 */
[----:B------:R-:W-:Y:S02]  /*0330*/  IMAD.U32 R3, RZ, RZ, UR6 ;  /* 0x00000006ff037e24 */ /* 0x000fe4000f8e00ff */
[----:B------:R-:W-:Y:S01]  /*0340*/  IMAD.U32 R2, RZ, RZ, UR7 ;  /* 0x00000007ff027e24 */ /* 0x000fe2000f8e00ff */
[----:B------:R-:W4:Y:S02]  /*0350*/  LDG.E R23, desc[UR4][R28.64+0x8] ;  /* 0x000008041c177981 */ /* 0x000f24000c1e1900 */
[----:B--2---:R-:W-:-:S04]  /*0360*/  IADD3 R20, P1, PT, R25, R3, RZ ;  /* 0x0000000319147210 */ /* 0x004fc80007f3e0ff */
[----:B------:R-:W-:-:S05]  /*0370*/  LEA.HI.X.SX32 R21, R25, R2, 0x1, P1 ;  /* 0x0000000219157211 */ /* 0x000fca00008f0eff */
[----:B------:R-:W2:Y:S01]  /*0380*/  LDG.E.U8 R20, desc[UR4][R20.64] ;  /* 0x0000000414147981 */ /* 0x000ea2000c1e1100 */
[----:B---3--:R-:W-:-:S04]  /*0390*/  IADD3 R16, P1, PT, R19, R3, RZ ;  /* 0x0000000313107210 */ /* 0x008fc80007f3e0ff */
[----:B------:R-:W-:-:S05]  /*03a0*/  LEA.HI.X.SX32 R17, R19, R2, 0x1, P1 ;  /* 0x0000000213117211 */ /* 0x000fca00008f0eff */
[----:B------:R-:W3:Y:S01]  /*03b0*/  LDG.E.U8 R4, desc[UR4][R16.64] ;  /* 0x0000000410047981 */ /* 0x000ee2000c1e1100 */
[----:B----4-:R-:W-:Y:S02]  /*03c0*/  IADD3 R18, P3, PT, R23, R3, RZ ;  /* 0x0000000317127210 */ /* 0x010fe40007f7e0ff */
[----:B--2---:R-:W-:-:S13]  /*03d0*/  ISETP.NE.AND P2, PT, R20, RZ, PT ;  /* 0x000000ff1400720c */ /* 0x004fda0003f45270 */
[----:B------:R-:W0:Y:S02]  /*03e0*/  @!P2 LDC.64 R14, c[0x0][0x388] ;  /* 0x0000e200ff0eab82 */ /* 0x000e240000000a00 */
[----:B0-----:R-:W-:Y:S01]  /*03f0*/  @!P2 IMAD.WIDE R14, R25, 0x8, R14 ;  /* 0x00000008190ea825 */ /* 0x001fe200078e020e */
[----:B---3--:R-:W-:Y:S01]  /*0400*/  ISETP.NE.AND P1, PT, R4, RZ, PT ;  /* 0x000000ff0400720c */ /* 0x008fe20003f25270 */
[----:B------:R-:W2:Y:S04]  /*0410*/  LDG.E R25, desc[UR4][R28.64+0x1c] ;  /* 0x00001c041c197981 */ /* 0x000ea8000c1e1900 */
[----:B------:R0:W3:Y:S08]  /*0420*/  @!P2 LDG.E.64 R26, desc[UR4][R14.64] ;  /* 0x000000040e1aa981 */ /* 0x0000f0000c1e1b00 */
[----:B------:R-:W1:Y:S01]  /*0430*/  @!P1 LDC.64 R20, c[0x0][0x388] ;  /* 0x0000e200ff149b82 */ /* 0x000e620000000a00 */
[----:B0-----:R-:W-:-:S05]  /*0440*/  IMAD.WIDE R14, R7, 0x8, R12 ;  /* 0x00000008070e7825 */ /* 0x001fca00078e020c */
[----:B------:R-:W4:Y:S01]  /*0450*/  @!P2 LDG.E.64 R16, desc[UR4][R14.64+-0x20] ;  /* 0xffffe0040e10a981 */ /* 0x000f22000c1e1b00 */
[----:B-1----:R-:W-:Y:S01]  /*0460*/  @!P1 IMAD.WIDE R20, R19, 0x8, R20 ;  /* 0x0000000813149825 */ /* 0x002fe200078e0214 */
[----:B------:R-:W-:-:S05]  /*0470*/  LEA.HI.X.SX32 R19, R23, R2, 0x1, P3 ;  /* 0x0000000217137211 */ /* 0x000fca00018f0eff */
[----:B------:R-:W2:Y:S04]  /*0480*/  LDG.E.U8 R4, desc[UR4][R18.64] ;  /* 0x0000000412047981 */ /* 0x000ea8000c1e1100 */
[----:B------:R-:W2:Y:S04]  /*0490*/  @!P1 LDG.E.64 R20, desc[UR4][R20.64] ;  /* 0x0000000414149981 */ /* 0x000ea8000c1e1b00 */
[----:B------:R-:W2:Y:S01]  /*04a0*/  LDG.E R19, desc[UR4][R28.64+0xc] ;  /* 0x00000c041c137981 */ /* 0x000ea2000c1e1900 */
[----:B---3-5:R-:W-:-:S08]  /*04b0*/  @!P2 DADD R26, -R10, R26 ;  /* 0x000000000a1aa229 */ /* 0x028fd0000000011a */
[----:B----4-:R-:W-:Y:S01]  /*04c0*/  @!P2 DFMA R8, R26, R16, R8 ;  /* 0x000000101a08a22b */ /* 0x010fe20000000008 */
[----:B------:R-:W3:Y:S01]  /*04d0*/  @!P1 LDG.E.64 R16, desc[UR4][R14.64+-0x18] ;  /* 0xffffe8040e109981 */ /* 0x000ee2000c1e1b00 */
[----:B--2---:R-:W-:-:S13]  /*04e0*/  ISETP.NE.AND P2, PT, R4, RZ, PT ;  /* 0x000000ff0400720c */ /* 0x004fda0003f45270 */
[----:B------:R-:W0:Y:S01]  /*04f0*/  @!P2 LDC.64 R26, c[0x0][0x388] ;  /* 0x0000e200ff1aab82 */ /* 0x000e220000000a00 */
[----:B------:R-:W-:Y:S01]  /*0500*/  IADD3 R22, P3, PT, R19, R3, RZ ;  /* 0x0000000313167210 */ /* 0x000fe20007f7e0ff */
[----:B0-----:R-:W-:-:S03]  /*0510*/  @!P2 IMAD.WIDE R26, R23, 0x8, R26 ;  /* 0x00000008171aa825 */ /* 0x001fc600078e021a */
[----:B------:R-:W-:-:S05]  /*0520*/  LEA.HI.X.SX32 R23, R19, R2, 0x1, P3 ;  /* 0x0000000213177211 */ /* 0x000fca00018f0eff */
[----:B------:R-:W2:Y:S01]  /*0530*/  LDG.E.U8 R4, desc[UR4][R22.64] ;  /* 0x0000000416047981 */ /* 0x000ea2000c1e1100 */
[----:B------:R-:W-:-:S03]  /*0540*/  @!P1 DADD R20, -R10, R20 ;  /* 0x000000000a149229 */ /* 0x000fc60000000114 */
[----:B------:R-:W4:Y:S04]  /*0550*/  @!P2 LDG.E.64 R26, desc[UR4][R26.64] ;  /* 0x000000041a1aa981 */ /* 0x000f28000c1e1b00 */
[----:B------:R-:W4:Y:S01]  /*0560*/  LDG.E R23, desc[UR4][R28.64+0x10] ;  /* 0x000010041c177981 */ /* 0x000f22000c1e1900 */
[----:B---3--:R-:W-:-:S03]  /*0570*/  @!P1 DFMA R8, R20, R16, R8 ;  /* 0x000000101408922b */ /* 0x008fc60000000008 */
[----:B------:R-:W3:Y:S01]  /*0580*/  @!P2 LDG.E.64 R16, desc[UR4][R14.64+-0x10] ;  /* 0xfffff0040e10a981 */ /* 0x000ee2000c1e1b00 */
[----:B--2---:R-:W-:-:S03]  /*0590*/  ISETP.NE.AND P3, PT, R4, RZ, PT ;  /* 0x000000ff0400720c */ /* 0x004fc60003f65270 */
[----:B------:R-:W2:Y:S10]  /*05a0*/  LDG.E R4, desc[UR4][R28.64+0x14] ;  /* 0x000014041c047981 */ /* 0x000eb4000c1e1900 */
[----:B------:R-:W0:Y:S01]  /*05b0*/  @!P3 LDC.64 R20, c[0x0][0x388] ;  /* 0x0000e200ff14bb82 */ /* 0x000e220000000a00 */
[----:B----4-:R-:W-:Y:S01]  /*05c0*/  IADD3 R18, P1, PT, R23, R3, RZ ;  /* 0x0000000317127210 */ /* 0x010fe20007f3e0ff */
[----:B------:R-:W-:Y:S01]  /*05d0*/  @!P2 DADD R26, -R10, R26 ;  /* 0x000000000a1aa229 */ /* 0x000fe2000000011a */
[----:B0-----:R-:W-:-:S02]  /*05e0*/  @!P3 IMAD.WIDE R20, R19, 0x8, R20 ;  /* 0x000000081314b825 */ /* 0x001fc400078e0214 */
[----:B------:R-:W-:-:S05]  /*05f0*/  LEA.HI.X.SX32 R19, R23, R2, 0x1, P1 ;  /* 0x0000000217137211 */ /* 0x000fca00008f0eff */
[----:B------:R-:W4:Y:S04]  /*0600*/  LDG.E.U8 R18, desc[UR4][R18.64] ;  /* 0x0000000412127981 */ /* 0x000f28000c1e1100 */
[----:B------:R-:W2:Y:S01]  /*0610*/  @!P3 LDG.E.64 R20, desc[UR4][R20.64] ;  /* 0x000000041414b981 */ /* 0x000ea2000c1e1b00 */
[----:B---3--:R-:W-:-:S03]  /*0620*/  @!P2 DFMA R8, R26, R16, R8 ;  /* 0x000000101a08a22b */ /* 0x008fc60000000008 */
[----:B------:R-:W3:Y:S04]  /*0630*/  @!P3 LDG.E.64 R16, desc[UR4][R14.64+-0x8] ;  /* 0xfffff8040e10b981 */ /* 0x000ee8000c1e1b00 */
[----:B------:R-:W3:Y:S01]  /*0640*/  LDG.E R26, desc[UR4][R28.64+0x18] ;  /* 0x000018041c1a7981 */ /* 0x000ee2000c1e1900 */
[----:B----4-:R-:W-:Y:S01]  /*0650*/  ISETP.NE.AND P1, PT, R18, RZ, PT ;  /* 0x000000ff1200720c */ /* 0x010fe20003f25270 */
[----:B--2---:R-:W-:-:S12]  /*0660*/  @!P3 DADD R20, -R10, R20 ;  /* 0x000000000a14b229 */ /* 0x004fd80000000114 */
[----:B------:R-:W0:Y:S01]  /*0670*/  @!P1 LDC.64 R18, c[0x0][0x388] ;  /* 0x0000e200ff129b82 */ /* 0x000e220000000a00 */
[----:B------:R-:W2:Y:S01]  /*0680*/  @!P1 LDG.E.64 R28, desc[UR4][R14.64] ;  /* 0x000000040e1c9981 */ /* 0x000ea2000c1e1b00 */
[----:B0-----:R-:W-:-:S06]  /*0690*/  @!P1 IMAD.WIDE R18, R23, 0x8, R18 ;  /* 0x0000000817129825 */ /* 0x001fcc00078e0212 */
[----:B------:R-:W4:Y:S01]  /*06a0*/  @!P1 LDG.E.64 R18, desc[UR4][R18.64] ;  /* 0x0000000412129981 */ /* 0x000f22000c1e1b00 */
[----:B---3--:R-:W-:Y:S01]  /*06b0*/  @!P3 DFMA R8, R20, R16, R8 ;  /* 0x000000101408b22b */ /* 0x008fe20000000008 */
[----:B------:R-:W-:-:S04]  /*06c0*/  IADD3 R20, P2, PT, R4, R3, RZ ;  /* 0x0000000304147210 */ /* 0x000fc80007f5e0ff */
[----:B------:R-:W-:Y:S02]  /*06d0*/  LEA.HI.X.SX32 R21, R4, R2, 0x1, P2 ;  /* 0x0000000204157211 */ /* 0x000fe400010f0eff */
[----:B------:R-:W-:-:S03]  /*06e0*/  IADD3 R16, P2, PT, R26, R3, RZ ;  /* 0x000000031a107210 */ /* 0x000fc60007f5e0ff */
[----:B------:R-:W3:Y:S01]  /*06f0*/  LDG.E.U8 R20, desc[UR4][R20.64] ;  /* 0x0000000414147981 */ /* 0x000ee2000c1e1100 */
[----:B------:R-:W-:Y:S02]  /*0700*/  LEA.HI.X.SX32 R17, R26, R2, 0x1, P2 ;  /* 0x000000021a117211 */ /* 0x000fe400010f0eff */
[----:B------:R-:W-:-:S03]  /*0710*/  IADD3 R22, P2, PT, R25, R3, RZ ;  /* 0x0000000319167210 */ /* 0x000fc60007f5e0ff */
[----:B------:R-:W3:Y:S01]  /*0720*/  LDG.E.U8 R16, desc[UR4][R16.64] ;  /* 0x0000000410107981 */ /* 0x000ee2000c1e1100 */
[----:B------:R-:W-:-:S05]  /*0730*/  LEA.HI.X.SX32 R23, R25, R2, 0x1, P2 ;  /* 0x0000000219177211 */ /* 0x000fca00010f0eff */
[----:B------:R-:W3:Y:S01]  /*0740*/  LDG.E.U8 R22, desc[UR4][R22.64] ;  /* 0x0000000416167981 */ /* 0x000ee2000c1e1100 */
[----:B----4-:R-:W-:-:S08]  /*0750*/  @!P1 DADD R18, -R10, R18 ;  /* 0x000000000a129229 */ /* 0x010fd00000000112 */
[----:B--2---:R-:W-:Y:S01]  /*0760*/  @!P1 DFMA R8, R18, R28, R8 ;  /* 0x0000001c1208922b */ /* 0x004fe20000000008 */
[----:B---3--:R-:W-:Y:S02]  /*0770*/  ISETP.NE.AND P3, PT, R20, RZ, PT ;  /* 0x000000ff1400720c */ /* 0x008fe40003f65270 */
[----:B------:R-:W-:-:S11]  /*0780*/  ISETP.NE.AND P4, PT, R16, RZ, PT ;  /* 0x000000ff1000720c */ /* 0x000fd60003f85270 */
[----:B------:R-:W0:Y:S01]  /*0790*/  @!P3 LDC.64 R20, c[0x0][0x388] ;  /* 0x0000e200ff14bb82 */ /* 0x000e220000000a00 */
[----:B------:R-:W-:Y:S02]  /*07a0*/  ISETP.NE.AND P2, PT, R22, RZ, PT ;  /* 0x000000ff1600720c */ /* 0x000fe40003f45270 */
[----:B------:R-:W2:Y:S05]  /*07b0*/  @!P3 LDG.E.64 R22, desc[UR4][R14.64+0x8] ;  /* 0x000008040e16b981 */ /* 0x000eaa000c1e1b00 */
[----:B------:R-:W1:Y:S08]  /*07c0*/  @!P4 LDC.64 R28, c[0x0][0x388] ;  /* 0x0000e200ff1ccb82 */ /* 0x000e700000000a00 */
[----:B------:R-:W3:Y:S01]  /*07d0*/  @!P2 LDC.64 R16, c[0x0][0x388] ;  /* 0x0000e200ff10ab82 */ /* 0x000ee20000000a00 */
[----:B0-----:R-:W-:-:S06]  /*07e0*/  @!P3 IMAD.WIDE R18, R4, 0x8, R20 ;  /* 0x000000080412b825 */ /* 0x001fcc00078e0214 */
[----:B------:R-:W4:Y:S01]  /*07f0*/  @!P3 LDG.E.64 R18, desc[UR4][R18.64] ;  /* 0x000000041212b981 */ /* 0x000f22000c1e1b00 */
[----:B-1----:R-:W-:-:S03]  /*0800*/  @!P4 IMAD.WIDE R20, R26, 0x8, R28 ;  /* 0x000000081a14c825 */ /* 0x002fc600078e021c */
[----:B------:R-:W2:Y:S04]  /*0810*/  @!P4 LDG.E.64 R26, desc[UR4][R14.64+0x10] ;  /* 0x000010040e1ac981 */ /* 0x000ea8000c1e1b00 */
[----:B------:R-:W2:Y:S01]  /*0820*/  @!P4 LDG.E.64 R20, desc[UR4][R20.64] ;  /* 0x000000041414c981 */ /* 0x000ea2000c1e1b00 */
[----:B---3--:R-:W-:-:S03]  /*0830*/  @!P2 IMAD.WIDE R16, R25, 0x8, R16 ;  /* 0x000000081910a825 */ /* 0x008fc600078e0210 */
[----:B------:R-:W3:Y:S04]  /*0840*/  @!P2 LDG.E.64 R28, desc[UR4][R14.64+0x18] ;  /* 0x000018040e1ca981 */ /* 0x000ee8000c1e1b00 */
[----:B------:R-:W3:Y:S01]  /*0850*/  @!P2 LDG.E.64 R16, desc[UR4][R16.64] ;  /* 0x000000041010a981 */ /* 0x000ee2000c1e1b00 */
[----:B------:R-:W-:-:S05]  /*0860*/  VIADD R24, R24, 0x8 ;  /* 0x0000000818187836 */ /* 0x000fca0000000000 */
[----:B------:R-:W-:Y:S01]  /*0870*/  ISETP.NE.AND P1, PT, R24, RZ, PT ;  /* 0x000000ff1800720c */ /* 0x000fe20003f25270 */
[----:B------:R-:W-:Y:S01]  /*0880*/  VIADD R7, R7, 0x8 ;  /* 0x0000000807077836 */ /* 0x000fe20000000000 */
[----:B----4-:R-:W-:-:S08]  /*0890*/  @!P3 DADD R18, -R10, R18 ;  /* 0x000000000a12b229 */ /* 0x010fd00000000112 */
[----:B--2---:R-:W-:Y:S02]  /*08a0*/  @!P3 DFMA R8, R18, R22, R8 ;  /* 0x000000161208b22b */ /* 0x004fe40000000008 */
[C---:B------:R-:W-:Y:S02]  /*08b0*/  @!P4 DADD R22, -R10.reuse, R20 ;  /* 0x000000000a16c229 */ /* 0x040fe40000000114 */
[----:B---3--:R-:W-:-:S06]  /*08c0*/  @!P2 DADD R18, -R10, R16 ;  /* 0x000000000a12a229 */ /* 0x008fcc0000000110 */
[----:B------:R-:W-:-:S08]  /*08d0*/  @!P4 DFMA R8, R22, R26, R8 ;  /* 0x0000001a1608c22b */ /* 0x000fd00000000008 */
[----:B------:R-:W-:Y:S01]  /*08e0*/  @!P2 DFMA R8, R18, R28, R8 ;  /* 0x0000001c1208a22b */ /* 0x000fe20000000008 */
[----:B------:R-:W-:Y:S10]  /*08f0*/  @P1 BRA `(.L_x_11) ;  /* 0xfffffff8007c1947 */ /* 0x000ff4000383ffff */
.L_x_10:
[----:B------:R-:W-:Y:S05]  /*0900*/  BSYNC.RECONVERGENT B1 ;  /* 0x0000000000017941 */ /* 0x000fea0003800200 */
.L_x_9:
[----:B------:R-:W-:Y:S05]  /*0910*/  @!P0 BRA `(.L_x_8) ;  /* 0x0000000400a88947 */ /* 0x000fea0003800000 */
[----:B------:R-:W-:Y:S01]  /*0920*/  ISETP.GE.U32.AND P1, PT, R6, 0x4, PT ;  /* 0x000000040600780c */ /* 0x000fe20003f26070 */
[----:B------:R-:W-:Y:S01]  /*0930*/  BSSY.RECONVERGENT B1, `(.L_x_12) ;  /* 0x0000035000017945 */ /* 0x000fe20003800200 */
[----:B------:R-:W-:-:S04]  /*0940*/  LOP3.LUT R4, R5, 0x3, RZ, 0xc0, !PT ;  /* 0x0000000305047812 */ /* 0x000fc800078ec0ff */
[----:B------:R-:W-:-:S07]  /*0950*/  ISETP.NE.AND P0, PT, R4, RZ, PT ;  /* 0x000000ff0400720c */ /* 0x000fce0003f05270 */
[----:B------:R-:W-:Y:S06]  /*0960*/  @!P1 BRA `(.L_x_13) ;  /* 0x0000000000c49947 */ /* 0x000fec0003800000 */
[----:B------:R-:W0:Y:S02]  /*0970*/  LDC.64 R14, c[0x0][0x398] ;  /* 0x0000e600ff0e7b82 */ /* 0x000e240000000a00 */
[----:B0-----:R-:W-:-:S05]  /*0980*/  IMAD.WIDE R14, R7, 0x4, R14 ;  /* 0x00000004070e7825 */ /* 0x001fca00078e020e */
[----:B------:R-:W2:Y:S04]  /*0990*/  LDG.E R21, desc[UR4][R14.64] ;  /* 0x000000040e157981 */ /* 0x000ea8000c1e1900 */
[----:B------:R-:W3:Y:S04]  /*09a0*/  LDG.E R29, desc[UR4][R14.64+0x4] ;  /* 0x000004040e1d7981 */ /* 0x000ee8000c1e1900 */
[----:B------:R-:W4:Y:S04]  /*09b0*/  LDG.E R17, desc[UR4][R14.64+0x8] ;  /* 0x000008040e117981 */ /* 0x000f28000c1e1900 */
[----:B------:R-:W4:Y:S01]  /*09c0*/  LDG.E R27, desc[UR4][R14.64+0xc] ;  /* 0x00000c040e1b7981 */ /* 0x000f22000c1e1900 */
[----:B--2---:R-:W-:-:S04]  /*09d0*/  IADD3 R12, P1, PT, R21, R3, RZ ;  /* 0x00000003150c7210 */ /* 0x004fc80007f3e0ff */
[----:B------:R-:W-:-:S05]  /*09e0*/  LEA.HI.X.SX32 R13, R21, R2, 0x1, P1 ;  /* 0x00000002150d7211 */ /* 0x000fca00008f0eff */
[----:B------:R-:W2:Y:S01]  /*09f0*/  LDG.E.U8 R12, desc[UR4][R12.64] ;  /* 0x000000040c0c7981 */ /* 0x000ea2000c1e1100 */
[----:B---3--:R-:W-:-:S04]  /*0a00*/  IADD3 R18, P1, PT, R29, R3, RZ ;  /* 0x000000031d127210 */ /* 0x008fc80007f3e0ff */
[----:B------:R-:W-:Y:S02]  /*0a10*/  LEA.HI.X.SX32 R19, R29, R2, 0x1, P1 ;  /* 0x000000021d137211 */ /* 0x000fe400008f0eff */
[----:B----4-:R-:W-:-:S03]  /*0a20*/  IADD3 R22, P1, PT, R17, R3, RZ ;  /* 0x0000000311167210 */ /* 0x010fc60007f3e0ff */
[----:B------:R-:W3:Y:S01]  /*0a30*/  LDG.E.U8 R16, desc[UR4][R18.64] ;  /* 0x0000000412107981 */ /* 0x000ee2000c1e1100 */
[----:B------:R-:W-:Y:S02]  /*0a40*/  LEA.HI.X.SX32 R23, R17, R2, 0x1, P1 ;  /* 0x0000000211177211 */ /* 0x000fe400008f0eff */
[----:B------:R-:W-:-:S03]  /*0a50*/  IADD3 R24, P2, PT, R27, R3, RZ ;  /* 0x000000031b187210 */ /* 0x000fc60007f5e0ff */
[----:B------:R-:W4:Y:S01]  /*0a60*/  LDG.E.U8 R22, desc[UR4][R22.64] ;  /* 0x0000000416167981 */ /* 0x000f22000c1e1100 */
[----:B------:R-:W-:-:S05]  /*0a70*/  LEA.HI.X.SX32 R25, R27, R2, 0x1, P2 ;  /* 0x000000021b197211 */ /* 0x000fca00010f0eff */
[----:B------:R-:W4:Y:S01]  /*0a80*/  LDG.E.U8 R6, desc[UR4][R24.64] ;  /* 0x0000000418067981 */ /* 0x000f22000c1e1100 */
[----:B--2---:R-:W-:Y:S02]  /*0a90*/  ISETP.NE.AND P1, PT, R12, RZ, PT ;  /* 0x000000ff0c00720c */ /* 0x004fe40003f25270 */
[----:B------:R-:W0:Y:S11]  /*0aa0*/  LDC.64 R12, c[0x0][0x3a8] ;  /* 0x0000ea00ff0c7b82 */ /* 0x000e360000000a00 */
[----:B------:R-:W1:Y:S01]  /*0ab0*/  @!P1 LDC.64 R14, c[0x0][0x388] ;  /* 0x0000e200ff0e9b82 */ /* 0x000e620000000a00 */
[----:B0-----:R-:W-:-:S05]  /*0ac0*/  IMAD.WIDE R12, R7, 0x8, R12 ;  /* 0x00000008070c7825 */ /* 0x001fca00078e020c */
[----:B------:R-:W2:Y:S01]  /*0ad0*/  @!P1 LDG.E.64 R18, desc[UR4][R12.64] ;  /* 0x000000040c129981 */ /* 0x000ea2000c1e1b00 */
[----:B-1----:R-:W-:-:S06]  /*0ae0*/  @!P1 IMAD.WIDE R20, R21, 0x8, R14 ;  /* 0x0000000815149825 */ /* 0x002fcc00078e020e */
[----:B------:R-:W2:Y:S01]  /*0af0*/  @!P1 LDG.E.64 R20, desc[UR4][R20.64] ;  /* 0x0000000414149981 */ /* 0x000ea2000c1e1b00 */
[----:B---3--:R-:W-:Y:S02]  /*0b00*/  ISETP.NE.AND P2, PT, R16, RZ, PT ;  /* 0x000000ff1000720c */ /* 0x008fe40003f45270 */
[----:B----4-:R-:W-:Y:S02]  /*0b10*/  ISETP.NE.AND P3, PT, R22, RZ, PT ;  /* 0x000000ff1600720c */ /* 0x010fe40003f65270 */
[----:B------:R-:W-:-:S09]  /*0b20*/  ISETP.NE.AND P4, PT, R6, RZ, PT ;  /* 0x000000ff0600720c */ /* 0x000fd20003f85270 */
[----:B------:R-:W0:Y:S08]  /*0b30*/  @!P2 LDC.64 R14, c[0x0][0x388] ;  /* 0x0000e200ff0eab82 */ /* 0x000e300000000a00 */
[----:B------:R-:W1:Y:S08]  /*0b40*/  @!P3 LDC.64 R24, c[0x0][0x388] ;  /* 0x0000e200ff18bb82 */ /* 0x000e700000000a00 */
[----:B------:R-:W3:Y:S01]  /*0b50*/  @!P4 LDC.64 R22, c[0x0][0x388] ;  /* 0x0000e200ff16cb82 */ /* 0x000ee20000000a00 */
[----:B0-----:R-:W-:-:S06]  /*0b60*/  @!P2 IMAD.WIDE R14, R29, 0x8, R14 ;  /* 0x000000081d0ea825 */ /* 0x001fcc00078e020e */
[----:B------:R-:W4:Y:S01]  /*0b70*/  @!P2 LDG.E.64 R14, desc[UR4][R14.64] ;  /* 0x000000040e0ea981 */ /* 0x000f22000c1e1b00 */
[----:B-1----:R-:W-:-:S03]  /*0b80*/  @!P3 IMAD.WIDE R24, R17, 0x8, R24 ;  /* 0x000000081118b825 */ /* 0x002fc600078e0218 */
[----:B------:R-:W4:Y:S04]  /*0b90*/  @!P2 LDG.E.64 R16, desc[UR4][R12.64+0x8] ;  /* 0x000008040c10a981 */ /* 0x000f28000c1e1b00 */
[----:B------:R-:W4:Y:S01]  /*0ba0*/  @!P3 LDG.E.64 R24, desc[UR4][R24.64] ;  /* 0x000000041818b981 */ /* 0x000f22000c1e1b00 */
[----:B---3--:R-:W-:-:S06]  /*0bb0*/  @!P4 IMAD.WIDE R22, R27, 0x8, R22 ;  /* 0x000000081b16c825 */ /* 0x008fcc00078e0216 */
[----:B------:R-:W3:Y:S01]  /*0bc0*/  @!P4 LDG.E.64 R22, desc[UR4][R22.64] ;  /* 0x000000041616c981 */ /* 0x000ee2000c1e1b00 */
[----:B--2--5:R-:W-:-:S08]  /*0bd0*/  @!P1 DADD R20, -R10, R20 ;  /* 0x000000000a149229 */ /* 0x024fd00000000114 */
[----:B------:R-:W-:Y:S01]  /*0be0*/  @!P1 DFMA R8, R20, R18, R8 ;  /* 0x000000121408922b */ /* 0x000fe20000000008 */
[----:B------:R-:W2:Y:S04]  /*0bf0*/  @!P3 LDG.E.64 R18, desc[UR4][R12.64+0x10] ;  /* 0x000010040c12b981 */ /* 0x000ea8000c1e1b00 */
[----:B------:R-:W2:Y:S01]  /*0c00*/  @!P4 LDG.E.64 R20, desc[UR4][R12.64+0x18] ;  /* 0x000018040c14c981 */ /* 0x000ea2000c1e1b00 */
[----:B------:R-:W-:Y:S01]  /*0c10*/  VIADD R7, R7, 0x4 ;  /* 0x0000000407077836 */ /* 0x000fe20000000000 */
[----:B----4-:R-:W-:-:S08]  /*0c20*/  @!P2 DADD R26, -R10, R14 ;  /* 0x000000000a1aa229 */ /* 0x010fd0000000010e */
[----:B------:R-:W-:Y:S02]  /*0c30*/  @!P2 DFMA R8, R26, R16, R8 ;  /* 0x000000101a08a22b */ /* 0x000fe40000000008 */
[C---:B------:R-:W-:Y:S02]  /*0c40*/  @!P3 DADD R14, -R10.reuse, R24 ;  /* 0x000000000a0eb229 */ /* 0x040fe40000000118 */
[----:B---3--:R-:W-:-:S06]  /*0c50*/  @!P4 DADD R16, -R10, R22 ;  /* 0x000000000a10c229 */ /* 0x008fcc0000000116 */
[----:B--2---:R-:W-:-:S08]  /*0c60*/  @!P3 DFMA R8, R14, R18, R8 ;  /* 0x000000120e08b22b */ /* 0x004fd00000000008 */
[----:B------:R-:W-:-:S11]  /*0c70*/  @!P4 DFMA R8, R16, R20, R8 ;  /* 0x000000141008c22b */ /* 0x000fd60000000008 */
.L_x_13:
[----:B------:R-:W-:Y:S05]  /*0c80*/  BSYNC.RECONVERGENT B1 ;  /* 0x0000000000017941 */ /* 0x000fea0003800200 */
.L_x_12:
[----:B------:R-:W-:Y:S05]  /*0c90*/  @!P0 BRA `(.L_x_8) ;  /* 0x0000000000c88947 */ /* 0x000fea0003800000 */
[----:B------:R-:W-:Y:S01]  /*0ca0*/  ISETP.NE.AND P1, PT, R4, 0x1, PT ;  /* 0x000000010400780c */ /* 0x000fe20003f25270 */
[----:B------:R-:W-:Y:S01]  /*0cb0*/  BSSY.RECONVERGENT B1, `(.L_x_14) ;  /* 0x000001f000017945 */ /* 0x000fe20003800200 */
[----:B------:R-:W-:-:S04]  /*0cc0*/  LOP3.LUT R5, R5, 0x1, RZ, 0xc0, !PT ;  /* 0x0000000105057812 */ /* 0x000fc800078ec0ff */
[----:B------:R-:W-:-:S07]  /*0cd0*/  ISETP.NE.U32.AND P0, PT, R5, 0x1, PT ;  /* 0x000000010500780c */ /* 0x000fce0003f05070 */
[----:B------:R-:W-:Y:S06]  /*0ce0*/  @!P1 BRA `(.L_x_15) ;  /* 0x00000000006c9947 */ /* 0x000fec0003800000 */
[----:B------:R-:W0:Y:S08]  /*0cf0*/  LDC.64 R4, c[0x0][0x398] ;  /* 0x0000e600ff047b82 */ /* 0x000e300000000a00 */
[----:B------:R-:W1:Y:S01]  /*0d00*/  LDC.64 R18, c[0x0][0x3a8] ;  /* 0x0000ea00ff127b82 */ /* 0x000e620000000a00 */
[----:B0-----:R-:W-:-:S05]  /*0d10*/  IMAD.WIDE R4, R7, 0x4, R4 ;  /* 0x0000000407047825 */ /* 0x001fca00078e0204 */
[----:B------:R-:W2:Y:S04]  /*0d20*/  LDG.E R23, desc[UR4][R4.64] ;  /* 0x0000000404177981 */ /* 0x000ea8000c1e1900 */
[----:B------:R-:W3:Y:S01]  /*0d30*/  LDG.E R25, desc[UR4][R4.64+0x4] ;  /* 0x0000040404197981 */ /* 0x000ee2000c1e1900 */
[----:B--2---:R-:W-:-:S04]  /*0d40*/  IADD3 R12, P1, PT, R23, R3, RZ ;  /* 0x00000003170c7210 */ /* 0x004fc80007f3e0ff */
[----:B------:R-:W-:Y:S02]  /*0d50*/  LEA.HI.X.SX32 R13, R23, R2, 0x1, P1 ;  /* 0x00000002170d7211 */ /* 0x000fe400008f0eff */
[----:B---3--:R-:W-:-:S03]  /*0d60*/  IADD3 R14, P1, PT, R25, R3, RZ ;  /* 0x00000003190e7210 */ /* 0x008fc60007f3e0ff */
[----:B------:R-:W2:Y:S01]  /*0d70*/  LDG.E.U8 R12, desc[UR4][R12.64] ;  /* 0x000000040c0c7981 */ /* 0x000ea2000c1e1100 */
[----:B------:R-:W-:-:S05]  /*0d80*/  LEA.HI.X.SX32 R15, R25, R2, 0x1, P1 ;  /* 0x00000002190f7211 */ /* 0x000fca00008f0eff */
[----:B------:R-:W3:Y:S01]  /*0d90*/  LDG.E.U8 R14, desc[UR4][R14.64] ;  /* 0x000000040e0e7981 */ /* 0x000ee2000c1e1100 */
[----:B--2---:R-:W-:Y:S02]  /*0da0*/  ISETP.NE.AND P1, PT, R12, RZ, PT ;  /* 0x000000ff0c00720c */ /* 0x004fe40003f25270 */
[----:B---3--:R-:W-:-:S11]  /*0db0*/  ISETP.NE.AND P2, PT, R14, RZ, PT ;  /* 0x000000ff0e00720c */ /* 0x008fd60003f45270 */
[----:B------:R-:W0:Y:S08]  /*0dc0*/  @!P1 LDC.64 R16, c[0x0][0x388] ;  /* 0x0000e200ff109b82 */ /* 0x000e300000000a00 */
[----:B------:R-:W2:Y:S01]  /*0dd0*/  @!P2 LDC.64 R20, c[0x0][0x388] ;  /* 0x0000e200ff14ab82 */ /* 0x000ea20000000a00 */
[----:B0-----:R-:W-:-:S06]  /*0de0*/  @!P1 IMAD.WIDE R4, R23, 0x8, R16 ;  /* 0x0000000817049825 */ /* 0x001fcc00078e0210 */
[----:B------:R-:W3:Y:S01]  /*0df0*/  @!P1 LDG.E.64 R4, desc[UR4][R4.64] ;  /* 0x0000000404049981 */ /* 0x000ee2000c1e1b00 */
[----:B-1----:R-:W-:-:S04]  /*0e00*/  IMAD.WIDE R22, R7, 0x8, R18 ;  /* 0x0000000807167825 */ /* 0x002fc800078e0212 */
[----:B--2---:R-:W-:Y:S01]  /*0e10*/  @!P2 IMAD.WIDE R16, R25, 0x8, R20 ;  /* 0x000000081910a825 */ /* 0x004fe200078e0214 */
[----:B------:R-:W2:Y:S04]  /*0e20*/  @!P1 LDG.E.64 R14, desc[UR4][R22.64] ;  /* 0x00000004160e9981 */ /* 0x000ea8000c1e1b00 */
[----:B------:R-:W4:Y:S04]  /*0e30*/  @!P2 LDG.E.64 R20, desc[UR4][R22.64+0x8] ;  /* 0x000008041614a981 */ /* 0x000f28000c1e1b00 */
[----:B------:R-:W4:Y:S01]  /*0e40*/  @!P2 LDG.E.64 R16, desc[UR4][R16.64] ;  /* 0x000000041010a981 */ /* 0x000f22000c1e1b00 */
[----:B------:R-:W-:Y:S01]  /*0e50*/  VIADD R7, R7, 0x2 ;  /* 0x0000000207077836 */ /* 0x000fe20000000000 */
[----:B---3-5:R-:W-:-:S08]  /*0e60*/  @!P1 DADD R12, -R10, R4 ;  /* 0x000000000a0c9229 */ /* 0x028fd00000000104 */
[----:B--2---:R-:W-:Y:S02]  /*0e70*/  @!P1 DFMA R8, R12, R14, R8 ;  /* 0x0000000e0c08922b */ /* 0x004fe40000000008 */
[----:B----4-:R-:W-:-:S08]  /*0e80*/  @!P2 DADD R18, -R10, R16 ;  /* 0x000000000a12a229 */ /* 0x010fd00000000110 */
[----:B------:R-:W-:-:S11]  /*0e90*/  @!P2 DFMA R8, R18, R20, R8 ;  /* 0x000000141208a22b */ /* 0x000fd60000000008 */
.L_x_15:
[----:B------:R-:W-:Y:S05]  /*0ea0*/  BSYNC.RECONVERGENT B1 ;  /* 0x0000000000017941 */ /* 0x000fea0003800200 */
.L_x_14:
[----:B------:R-:W-:Y:S05]  /*0eb0*/  @P0 BRA `(.L_x_8) ;  /* 0x0000000000400947 */ /* 0x000fea0003800000 */
[----:B------:R-:W0:Y:S02]  /*0ec0*/  LDC.64 R4, c[0x0][0x398] ;  /* 0x0000e600ff047b82 */ /* 0x000e240000000a00 */
[----:B0-----:R-:W-:-:S05]  /*0ed0*/  IMAD.WIDE R4, R7, 0x4, R4 ;  /* 0x0000000407047825 */ /* 0x001fca00078e0204 */
[----:B------:R-:W2:Y:S02]  /*0ee0*/  LDG.E R15, desc[UR4][R4.64] ;  /* 0x00000004040f7981 */ /* 0x000ea4000c1e1900 */
[----:B--2---:R-:W-:-:S04]  /*0ef0*/  IADD3 R12, P0, PT, R15, R3, RZ ;  /* 0x000000030f0c7210 */ /* 0x004fc80007f1e0ff */
[----:B------:R-:W-:-:S05]  /*0f00*/  LEA.HI.X.SX32 R13, R15, R2, 0x1, P0 ;  /* 0x000000020f0d7211 */ /* 0x000fca00000f0eff */
[----:B------:R-:W2:Y:S02]  /*0f10*/  LDG.E.U8 R12, desc[UR4][R12.64] ;  /* 0x000000040c0c7981 */ /* 0x000ea4000c1e1100 */
[----:B--2---:R-:W-:-:S13]  /*0f20*/  ISETP.NE.AND P0, PT, R12, RZ, PT ;  /* 0x000000ff0c00720c */ /* 0x004fda0003f05270 */
[----:B------:R-:W-:Y:S05]  /*0f30*/  @P0 BRA `(.L_x_8) ;  /* 0x0000000000200947 */ /* 0x000fea0003800000 */
[----:B------:R-:W0:Y:S08]  /*0f40*/  LDC.64 R2, c[0x0][0x388] ;  /* 0x0000e200ff027b82 */ /* 0x000e300000000a00 */
[----:B------:R-:W1:Y:S01]  /*0f50*/  LDC.64 R4, c[0x0][0x3a8] ;  /* 0x0000ea00ff047b82 */ /* 0x000e620000000a00 */
[----:B0-----:R-:W-:-:S06]  /*0f60*/  IMAD.WIDE R2, R15, 0x8, R2 ;  /* 0x000000080f027825 */ /* 0x001fcc00078e0202 */
[----:B------:R-:W2:Y:S01]  /*0f70*/  LDG.E.64 R2, desc[UR4][R2.64] ;  /* 0x0000000402027981 */ /* 0x000ea2000c1e1b00 */
[----:B-1----:R-:W-:-:S06]  /*0f80*/  IMAD.WIDE R4, R7, 0x8, R4 ;  /* 0x0000000807047825 */ /* 0x002fcc00078e0204 */
[----:B------:R-:W3:Y:S01]  /*0f90*/  LDG.E.64 R4, desc[UR4][R4.64] ;  /* 0x0000000404047981 */ /* 0x000ee2000c1e1b00 */
[----:B--2--5:R-:W-:-:S08]  /*0fa0*/  DADD R10, -R10, R2 ;  /* 0x000000000a0a7229 */ /* 0x024fd00000000102 */
[----:B---3--:R-:W-:-:S11]  /*0fb0*/  DFMA R8, R10, R4, R8 ;  /* 0x000000040a08722b */ /* 0x008fd60000000008 */
.L_x_8:
[----:B------:R-:W-:Y:S05]  /*0fc0*/  BSYNC.RECONVERGENT B0 ;  /* 0x0000000000007941 */ /* 0x000fea0003800200 */
.L_x_7:
[----:B------:R-:W0:Y:S02]  /*0fd0*/  LDC.64 R2, c[0x0][0x380] ;  /* 0x0000e000ff027b82 */ /* 0x000e240000000a00 */
[----:B0-----:R-:W-:-:S05]  /*0fe0*/  IMAD.WIDE.U32 R2, R0, 0x8, R2 ;  /* 0x0000000800027825 */ /* 0x001fca00078e0002 */
[----:B------:R-:W-:Y:S01]  /*0ff0*/  STG.E.64 desc[UR4][R2.64], R8 ;  /* 0x0000000802007986 */ /* 0x000fe2000c101b04 */
[----:B------:R-:W-:Y:S05]  /*1000*/  EXIT ;  /* 0x000000000000794d */ /* 0x000fea0003800000 */
.L_x_16:
        /* <DEDUP_REMOVED lines=15> */
.L_x_19:


//--------------------- .nv.shared.reserved.0     --------------------------
	.section	.nv.shared.reserved.0,"aw",@nobits
	.weak		__nv_reservedSMEM_offset_0_alias
	.size		__nv_reservedSMEM_offset_0_alias, 0, 64
	.other		__nv_reservedSMEM_offset_0_alias,@"STO_CUDA_RESERVED_SHARED STV_DEFAULT"
__nv_reservedSMEM_offset_0_alias:
	.zero		0
	.zero		64


//--------------------- .nv.constant0._Z11calcInvDistPddddPKdS1_S1_i --------------------------
	.section	.nv.constant0._Z11calcInvDistPddddPKdS1_S1_i,"a",@progbits
	.sectionflags	@""
	.align	4
.nv.constant0._Z11calcInvDistPddddPKdS1_S1_i:
	.zero		956


//--------------------- .nv.constant0._Z8calcLaplPdPKdPKbPKiS5_S1_i --------------------------
	.section	.nv.constant0._Z8calcLaplPdPKdPKbPKiS5_S1_i,"a",@progbits
	.sectionflags	@""
	.align	4
.nv.constant0._Z8calcLaplPdPKdPKbPKiS5_S1_i:
	.zero		948


//--------------------- SYMBOLS --------------------------

	.type		.nv.reservedSmem.offset0,@object
	.size		.nv.reservedSmem.offset0,0x4
